//
// Generated by NVIDIA NVVM Compiler
//
// Compiler Build ID: CL-36424714
// Cuda compilation tools, release 13.0, V13.0.88
// Based on NVVM 20.0.0
//

.version 9.0
.target sm_100
.address_size 64

	// .globl	_Z7softmaxPfS_iiii

.visible .entry _Z7softmaxPfS_iiii(
	.param .u64 .ptr .align 1 _Z7softmaxPfS_iiii_param_0,
	.param .u64 .ptr .align 1 _Z7softmaxPfS_iiii_param_1,
	.param .u32 _Z7softmaxPfS_iiii_param_2,
	.param .u32 _Z7softmaxPfS_iiii_param_3,
	.param .u32 _Z7softmaxPfS_iiii_param_4,
	.param .u32 _Z7softmaxPfS_iiii_param_5
)
{
	.reg .pred 	%p<35>;
	.reg .b32 	%r<131>;
	.reg .b32 	%f<490>;
	.reg .b64 	%rd<43>;

	ld.param.u64 	%rd9, [_Z7softmaxPfS_iiii_param_0];
	ld.param.u64 	%rd10, [_Z7softmaxPfS_iiii_param_1];
	ld.param.u32 	%r38, [_Z7softmaxPfS_iiii_param_2];
	ld.param.u32 	%r36, [_Z7softmaxPfS_iiii_param_3];
	ld.param.u32 	%r37, [_Z7softmaxPfS_iiii_param_4];
	ld.param.u32 	%r39, [_Z7softmaxPfS_iiii_param_5];
	cvta.to.global.u64 	%rd1, %rd9;
	cvta.to.global.u64 	%rd2, %rd10;
	mov.u32 	%r40, %ctaid.x;
	mov.u32 	%r41, %ntid.x;
	mov.u32 	%r42, %tid.x;
	mad.lo.s32 	%r1, %r40, %r41, %r42;
	mul.lo.s32 	%r43, %r39, %r38;
	setp.ge.s32 	%p1, %r1, %r43;
	@%p1 bra 	$L__BB0_47;
	setp.lt.s32 	%p2, %r36, 1;
	mov.f32 	%f480, 0f00000000;
	@%p2 bra 	$L__BB0_35;
	mov.f32 	%f74, 0f3F000000;
	cvt.sat.f32.f32 	%f75, %f74;
	mov.f32 	%f76, 0f4B400001;
	mov.f32 	%f77, 0f437C0000;
	fma.rm.f32 	%f78, %f75, %f77, %f76;
	add.f32 	%f79, %f78, 0fCB40007F;
	mov.f32 	%f480, 0f00000000;
	sub.f32 	%f80, %f480, %f79;
	add.f32 	%f1, %f80, 0f00000000;
	mov.b32 	%r45, %f78;
	shl.b32 	%r46, %r45, 23;
	mov.b32 	%f2, %r46;
	mul.lo.s32 	%r2, %r37, %r1;
	and.b32  	%r3, %r36, 7;
	setp.lt.u32 	%p3, %r36, 8;
	mov.b32 	%r121, 0;
	@%p3 bra 	$L__BB0_6;
	and.b32  	%r121, %r36, 2147483640;
	mul.wide.s32 	%rd11, %r2, 4;
	add.s64 	%rd12, %rd11, %rd2;
	add.s64 	%rd42, %rd12, 16;
	mov.f32 	%f480, 0f00000000;
	mov.b32 	%r125, 0;
	mov.u32 	%r124, %r2;
$L__BB0_4:
	.pragma "nounroll";
	setp.ge.s32 	%p4, %r125, %r37;
	@%p4 bra 	$L__BB0_48;
	mul.wide.s32 	%rd13, %r124, 4;
	add.s64 	%rd14, %rd2, %rd13;
	ld.global.f32 	%f83, [%rd14];
	fma.rn.f32 	%f84, %f83, 0f3BBB989D, 0f3F000000;
	cvt.sat.f32.f32 	%f85, %f84;
	mov.f32 	%f86, 0f4B400001;
	mov.f32 	%f87, 0f437C0000;
	fma.rm.f32 	%f88, %f85, %f87, %f86;
	add.f32 	%f89, %f88, 0fCB40007F;
	neg.f32 	%f90, %f89;
	fma.rn.f32 	%f91, %f83, 0f3FB8AA3B, %f90;
	fma.rn.f32 	%f92, %f83, 0f32A57060, %f91;
	mov.b32 	%r48, %f88;
	shl.b32 	%r49, %r48, 23;
	mov.b32 	%f93, %r49;
	ex2.approx.ftz.f32 	%f94, %f92;
	mul.f32 	%f482, %f94, %f93;
	bra.uni 	$L__BB0_49;
$L__BB0_6:
	setp.eq.s32 	%p13, %r3, 0;
	@%p13 bra 	$L__BB0_35;
	and.b32  	%r6, %r36, 3;
	setp.lt.u32 	%p14, %r3, 4;
	@%p14 bra 	$L__BB0_21;
	setp.lt.s32 	%p15, %r121, %r37;
	@%p15 bra 	$L__BB0_10;
	ex2.approx.ftz.f32 	%f187, %f1;
	mul.f32 	%f469, %f187, %f2;
	bra.uni 	$L__BB0_11;
$L__BB0_10:
	add.s32 	%r64, %r121, %r2;
	mul.wide.s32 	%rd15, %r64, 4;
	add.s64 	%rd16, %rd2, %rd15;
	ld.global.f32 	%f188, [%rd16];
	fma.rn.f32 	%f189, %f188, 0f3BBB989D, 0f3F000000;
	cvt.sat.f32.f32 	%f190, %f189;
	mov.f32 	%f191, 0f4B400001;
	mov.f32 	%f192, 0f437C0000;
	fma.rm.f32 	%f193, %f190, %f192, %f191;
	add.f32 	%f194, %f193, 0fCB40007F;
	neg.f32 	%f195, %f194;
	fma.rn.f32 	%f196, %f188, 0f3FB8AA3B, %f195;
	fma.rn.f32 	%f197, %f188, 0f32A57060, %f196;
	mov.b32 	%r65, %f193;
	shl.b32 	%r66, %r65, 23;
	mov.b32 	%f198, %r66;
	ex2.approx.ftz.f32 	%f199, %f197;
	mul.f32 	%f469, %f199, %f198;
$L__BB0_11:
	add.f32 	%f8, %f480, %f469;
	add.s32 	%r67, %r121, 1;
	setp.lt.s32 	%p16, %r67, %r37;
	cvt.s64.s32 	%rd17, %r2;
	cvt.u64.u32 	%rd18, %r121;
	add.s64 	%rd19, %rd18, %rd17;
	shl.b64 	%rd20, %rd19, 2;
	add.s64 	%rd4, %rd2, %rd20;
	@%p16 bra 	$L__BB0_13;
	ex2.approx.ftz.f32 	%f200, %f1;
	mul.f32 	%f470, %f200, %f2;
	bra.uni 	$L__BB0_14;
$L__BB0_13:
	ld.global.f32 	%f201, [%rd4+4];
	fma.rn.f32 	%f202, %f201, 0f3BBB989D, 0f3F000000;
	cvt.sat.f32.f32 	%f203, %f202;
	mov.f32 	%f204, 0f4B400001;
	mov.f32 	%f205, 0f437C0000;
	fma.rm.f32 	%f206, %f203, %f205, %f204;
	add.f32 	%f207, %f206, 0fCB40007F;
	neg.f32 	%f208, %f207;
	fma.rn.f32 	%f209, %f201, 0f3FB8AA3B, %f208;
	fma.rn.f32 	%f210, %f201, 0f32A57060, %f209;
	mov.b32 	%r68, %f206;
	shl.b32 	%r69, %r68, 23;
	mov.b32 	%f211, %r69;
	ex2.approx.ftz.f32 	%f212, %f210;
	mul.f32 	%f470, %f212, %f211;
$L__BB0_14:
	add.f32 	%f12, %f8, %f470;
	add.s32 	%r70, %r121, 2;
	setp.lt.s32 	%p17, %r70, %r37;
	@%p17 bra 	$L__BB0_16;
	ex2.approx.ftz.f32 	%f213, %f1;
	mul.f32 	%f471, %f213, %f2;
	bra.uni 	$L__BB0_17;
$L__BB0_16:
	ld.global.f32 	%f214, [%rd4+8];
	fma.rn.f32 	%f215, %f214, 0f3BBB989D, 0f3F000000;
	cvt.sat.f32.f32 	%f216, %f215;
	mov.f32 	%f217, 0f4B400001;
	mov.f32 	%f218, 0f437C0000;
	fma.rm.f32 	%f219, %f216, %f218, %f217;
	add.f32 	%f220, %f219, 0fCB40007F;
	neg.f32 	%f221, %f220;
	fma.rn.f32 	%f222, %f214, 0f3FB8AA3B, %f221;
	fma.rn.f32 	%f223, %f214, 0f32A57060, %f222;
	mov.b32 	%r71, %f219;
	shl.b32 	%r72, %r71, 23;
	mov.b32 	%f224, %r72;
	ex2.approx.ftz.f32 	%f225, %f223;
	mul.f32 	%f471, %f225, %f224;
$L__BB0_17:
	add.f32 	%f16, %f12, %f471;
	add.s32 	%r73, %r121, 3;
	setp.lt.s32 	%p18, %r73, %r37;
	@%p18 bra 	$L__BB0_19;
	ex2.approx.ftz.f32 	%f226, %f1;
	mul.f32 	%f472, %f226, %f2;
	bra.uni 	$L__BB0_20;
$L__BB0_19:
	ld.global.f32 	%f227, [%rd4+12];
	fma.rn.f32 	%f228, %f227, 0f3BBB989D, 0f3F000000;
	cvt.sat.f32.f32 	%f229, %f228;
	mov.f32 	%f230, 0f4B400001;
	mov.f32 	%f231, 0f437C0000;
	fma.rm.f32 	%f232, %f229, %f231, %f230;
	add.f32 	%f233, %f232, 0fCB40007F;
	neg.f32 	%f234, %f233;
	fma.rn.f32 	%f235, %f227, 0f3FB8AA3B, %f234;
	fma.rn.f32 	%f236, %f227, 0f32A57060, %f235;
	mov.b32 	%r74, %f232;
	shl.b32 	%r75, %r74, 23;
	mov.b32 	%f237, %r75;
	ex2.approx.ftz.f32 	%f238, %f236;
	mul.f32 	%f472, %f238, %f237;
$L__BB0_20:
	add.f32 	%f480, %f16, %f472;
	add.s32 	%r121, %r121, 4;
$L__BB0_21:
	setp.eq.s32 	%p19, %r6, 0;
	@%p19 bra 	$L__BB0_35;
	setp.eq.s32 	%p20, %r6, 1;
	@%p20 bra 	$L__BB0_30;
	setp.lt.s32 	%p21, %r121, %r37;
	@%p21 bra 	$L__BB0_25;
	ex2.approx.ftz.f32 	%f240, %f1;
	mul.f32 	%f475, %f240, %f2;
	bra.uni 	$L__BB0_26;
$L__BB0_25:
	add.s32 	%r76, %r121, %r2;
	mul.wide.s32 	%rd21, %r76, 4;
	add.s64 	%rd22, %rd2, %rd21;
	ld.global.f32 	%f241, [%rd22];
	fma.rn.f32 	%f242, %f241, 0f3BBB989D, 0f3F000000;
	cvt.sat.f32.f32 	%f243, %f242;
	mov.f32 	%f244, 0f4B400001;
	mov.f32 	%f245, 0f437C0000;
	fma.rm.f32 	%f246, %f243, %f245, %f244;
	add.f32 	%f247, %f246, 0fCB40007F;
	neg.f32 	%f248, %f247;
	fma.rn.f32 	%f249, %f241, 0f3FB8AA3B, %f248;
	fma.rn.f32 	%f250, %f241, 0f32A57060, %f249;
	mov.b32 	%r77, %f246;
	shl.b32 	%r78, %r77, 23;
	mov.b32 	%f251, %r78;
	ex2.approx.ftz.f32 	%f252, %f250;
	mul.f32 	%f475, %f252, %f251;
$L__BB0_26:
	add.f32 	%f26, %f480, %f475;
	add.s32 	%r79, %r121, 1;
	setp.lt.s32 	%p22, %r79, %r37;
	@%p22 bra 	$L__BB0_28;
	ex2.approx.ftz.f32 	%f253, %f1;
	mul.f32 	%f476, %f253, %f2;
	bra.uni 	$L__BB0_29;
$L__BB0_28:
	cvt.s64.s32 	%rd23, %r2;
	cvt.s64.s32 	%rd24, %r121;
	add.s64 	%rd25, %rd24, %rd23;
	shl.b64 	%rd26, %rd25, 2;
	add.s64 	%rd27, %rd2, %rd26;
	ld.global.f32 	%f254, [%rd27+4];
	fma.rn.f32 	%f255, %f254, 0f3BBB989D, 0f3F000000;
	cvt.sat.f32.f32 	%f256, %f255;
	mov.f32 	%f257, 0f4B400001;
	mov.f32 	%f258, 0f437C0000;
	fma.rm.f32 	%f259, %f256, %f258, %f257;
	add.f32 	%f260, %f259, 0fCB40007F;
	neg.f32 	%f261, %f260;
	fma.rn.f32 	%f262, %f254, 0f3FB8AA3B, %f261;
	fma.rn.f32 	%f263, %f254, 0f32A57060, %f262;
	mov.b32 	%r80, %f259;
	shl.b32 	%r81, %r80, 23;
	mov.b32 	%f264, %r81;
	ex2.approx.ftz.f32 	%f265, %f263;
	mul.f32 	%f476, %f265, %f264;
$L__BB0_29:
	add.f32 	%f480, %f26, %f476;
	add.s32 	%r121, %r121, 2;
$L__BB0_30:
	and.b32  	%r82, %r36, 1;
	setp.eq.b32 	%p23, %r82, 1;
	not.pred 	%p24, %p23;
	@%p24 bra 	$L__BB0_35;
	setp.lt.s32 	%p25, %r121, %r37;
	@%p25 bra 	$L__BB0_33;
	ex2.approx.ftz.f32 	%f266, %f1;
	mul.f32 	%f479, %f266, %f2;
	bra.uni 	$L__BB0_34;
$L__BB0_33:
	add.s32 	%r83, %r121, %r2;
	mul.wide.s32 	%rd28, %r83, 4;
	add.s64 	%rd29, %rd2, %rd28;
	ld.global.f32 	%f267, [%rd29];
	fma.rn.f32 	%f268, %f267, 0f3BBB989D, 0f3F000000;
	cvt.sat.f32.f32 	%f269, %f268;
	mov.f32 	%f270, 0f4B400001;
	mov.f32 	%f271, 0f437C0000;
	fma.rm.f32 	%f272, %f269, %f271, %f270;
	add.f32 	%f273, %f272, 0fCB40007F;
	neg.f32 	%f274, %f273;
	fma.rn.f32 	%f275, %f267, 0f3FB8AA3B, %f274;
	fma.rn.f32 	%f276, %f267, 0f32A57060, %f275;
	mov.b32 	%r84, %f272;
	shl.b32 	%r85, %r84, 23;
	mov.b32 	%f277, %r85;
	ex2.approx.ftz.f32 	%f278, %f276;
	mul.f32 	%f479, %f278, %f277;
$L__BB0_34:
	add.f32 	%f480, %f480, %f479;
$L__BB0_35:
	setp.lt.s32 	%p26, %r37, 1;
	@%p26 bra 	$L__BB0_47;
	mul.lo.s32 	%r11, %r37, %r1;
	and.b32  	%r12, %r37, 7;
	setp.lt.u32 	%p27, %r37, 8;
	mov.b32 	%r128, 0;
	@%p27 bra 	$L__BB0_39;
	and.b32  	%r128, %r37, 2147483640;
	neg.s32 	%r127, %r128;
	add.s64 	%rd5, %rd2, 16;
	add.s64 	%rd6, %rd1, 16;
	mov.u32 	%r126, %r11;
$L__BB0_38:
	.pragma "nounroll";
	mul.wide.s32 	%rd30, %r126, 4;
	add.s64 	%rd31, %rd5, %rd30;
	add.s64 	%rd32, %rd6, %rd30;
	ld.global.f32 	%f279, [%rd31+-16];
	fma.rn.f32 	%f280, %f279, 0f3BBB989D, 0f3F000000;
	cvt.sat.f32.f32 	%f281, %f280;
	mov.f32 	%f282, 0f4B400001;
	mov.f32 	%f283, 0f437C0000;
	fma.rm.f32 	%f284, %f281, %f283, %f282;
	add.f32 	%f285, %f284, 0fCB40007F;
	neg.f32 	%f286, %f285;
	fma.rn.f32 	%f287, %f279, 0f3FB8AA3B, %f286;
	fma.rn.f32 	%f288, %f279, 0f32A57060, %f287;
	mov.b32 	%r87, %f284;
	shl.b32 	%r88, %r87, 23;
	mov.b32 	%f289, %r88;
	ex2.approx.ftz.f32 	%f290, %f288;
	mul.f32 	%f291, %f290, %f289;
	div.rn.f32 	%f292, %f291, %f480;
	st.global.f32 	[%rd32+-16], %f292;
	ld.global.f32 	%f293, [%rd31+-12];
	fma.rn.f32 	%f294, %f293, 0f3BBB989D, 0f3F000000;
	cvt.sat.f32.f32 	%f295, %f294;
	fma.rm.f32 	%f296, %f295, %f283, %f282;
	add.f32 	%f297, %f296, 0fCB40007F;
	neg.f32 	%f298, %f297;
	fma.rn.f32 	%f299, %f293, 0f3FB8AA3B, %f298;
	fma.rn.f32 	%f300, %f293, 0f32A57060, %f299;
	mov.b32 	%r89, %f296;
	shl.b32 	%r90, %r89, 23;
	mov.b32 	%f301, %r90;
	ex2.approx.ftz.f32 	%f302, %f300;
	mul.f32 	%f303, %f302, %f301;
	div.rn.f32 	%f304, %f303, %f480;
	st.global.f32 	[%rd32+-12], %f304;
	ld.global.f32 	%f305, [%rd31+-8];
	fma.rn.f32 	%f306, %f305, 0f3BBB989D, 0f3F000000;
	cvt.sat.f32.f32 	%f307, %f306;
	fma.rm.f32 	%f308, %f307, %f283, %f282;
	add.f32 	%f309, %f308, 0fCB40007F;
	neg.f32 	%f310, %f309;
	fma.rn.f32 	%f311, %f305, 0f3FB8AA3B, %f310;
	fma.rn.f32 	%f312, %f305, 0f32A57060, %f311;
	mov.b32 	%r91, %f308;
	shl.b32 	%r92, %r91, 23;
	mov.b32 	%f313, %r92;
	ex2.approx.ftz.f32 	%f314, %f312;
	mul.f32 	%f315, %f314, %f313;
	div.rn.f32 	%f316, %f315, %f480;
	st.global.f32 	[%rd32+-8], %f316;
	ld.global.f32 	%f317, [%rd31+-4];
	fma.rn.f32 	%f318, %f317, 0f3BBB989D, 0f3F000000;
	cvt.sat.f32.f32 	%f319, %f318;
	fma.rm.f32 	%f320, %f319, %f283, %f282;
	add.f32 	%f321, %f320, 0fCB40007F;
	neg.f32 	%f322, %f321;
	fma.rn.f32 	%f323, %f317, 0f3FB8AA3B, %f322;
	fma.rn.f32 	%f324, %f317, 0f32A57060, %f323;
	mov.b32 	%r93, %f320;
	shl.b32 	%r94, %r93, 23;
	mov.b32 	%f325, %r94;
	ex2.approx.ftz.f32 	%f326, %f324;
	mul.f32 	%f327, %f326, %f325;
	div.rn.f32 	%f328, %f327, %f480;
	st.global.f32 	[%rd32+-4], %f328;
	ld.global.f32 	%f329, [%rd31];
	fma.rn.f32 	%f330, %f329, 0f3BBB989D, 0f3F000000;
	cvt.sat.f32.f32 	%f331, %f330;
	fma.rm.f32 	%f332, %f331, %f283, %f282;
	add.f32 	%f333, %f332, 0fCB40007F;
	neg.f32 	%f334, %f333;
	fma.rn.f32 	%f335, %f329, 0f3FB8AA3B, %f334;
	fma.rn.f32 	%f336, %f329, 0f32A57060, %f335;
	mov.b32 	%r95, %f332;
	shl.b32 	%r96, %r95, 23;
	mov.b32 	%f337, %r96;
	ex2.approx.ftz.f32 	%f338, %f336;
	mul.f32 	%f339, %f338, %f337;
	div.rn.f32 	%f340, %f339, %f480;
	st.global.f32 	[%rd32], %f340;
	ld.global.f32 	%f341, [%rd31+4];
	fma.rn.f32 	%f342, %f341, 0f3BBB989D, 0f3F000000;
	cvt.sat.f32.f32 	%f343, %f342;
	fma.rm.f32 	%f344, %f343, %f283, %f282;
	add.f32 	%f345, %f344, 0fCB40007F;
	neg.f32 	%f346, %f345;
	fma.rn.f32 	%f347, %f341, 0f3FB8AA3B, %f346;
	fma.rn.f32 	%f348, %f341, 0f32A57060, %f347;
	mov.b32 	%r97, %f344;
	shl.b32 	%r98, %r97, 23;
	mov.b32 	%f349, %r98;
	ex2.approx.ftz.f32 	%f350, %f348;
	mul.f32 	%f351, %f350, %f349;
	div.rn.f32 	%f352, %f351, %f480;
	st.global.f32 	[%rd32+4], %f352;
	ld.global.f32 	%f353, [%rd31+8];
	fma.rn.f32 	%f354, %f353, 0f3BBB989D, 0f3F000000;
	cvt.sat.f32.f32 	%f355, %f354;
	fma.rm.f32 	%f356, %f355, %f283, %f282;
	add.f32 	%f357, %f356, 0fCB40007F;
	neg.f32 	%f358, %f357;
	fma.rn.f32 	%f359, %f353, 0f3FB8AA3B, %f358;
	fma.rn.f32 	%f360, %f353, 0f32A57060, %f359;
	mov.b32 	%r99, %f356;
	shl.b32 	%r100, %r99, 23;
	mov.b32 	%f361, %r100;
	ex2.approx.ftz.f32 	%f362, %f360;
	mul.f32 	%f363, %f362, %f361;
	div.rn.f32 	%f364, %f363, %f480;
	st.global.f32 	[%rd32+8], %f364;
	ld.global.f32 	%f365, [%rd31+12];
	fma.rn.f32 	%f366, %f365, 0f3BBB989D, 0f3F000000;
	cvt.sat.f32.f32 	%f367, %f366;
	fma.rm.f32 	%f368, %f367, %f283, %f282;
	add.f32 	%f369, %f368, 0fCB40007F;
	neg.f32 	%f370, %f369;
	fma.rn.f32 	%f371, %f365, 0f3FB8AA3B, %f370;
	fma.rn.f32 	%f372, %f365, 0f32A57060, %f371;
	mov.b32 	%r101, %f368;
	shl.b32 	%r102, %r101, 23;
	mov.b32 	%f373, %r102;
	ex2.approx.ftz.f32 	%f374, %f372;
	mul.f32 	%f375, %f374, %f373;
	div.rn.f32 	%f376, %f375, %f480;
	st.global.f32 	[%rd32+12], %f376;
	add.s32 	%r127, %r127, 8;
	add.s32 	%r126, %r126, 8;
	setp.ne.s32 	%p28, %r127, 0;
	@%p28 bra 	$L__BB0_38;
$L__BB0_39:
	setp.eq.s32 	%p29, %r12, 0;
	@%p29 bra 	$L__BB0_47;
	and.b32  	%r31, %r37, 3;
	setp.lt.u32 	%p30, %r12, 4;
	@%p30 bra 	$L__BB0_42;
	add.s32 	%r103, %r128, %r11;
	mul.wide.s32 	%rd33, %r103, 4;
	add.s64 	%rd34, %rd2, %rd33;
	ld.global.f32 	%f377, [%rd34];
	fma.rn.f32 	%f378, %f377, 0f3BBB989D, 0f3F000000;
	cvt.sat.f32.f32 	%f379, %f378;
	mov.f32 	%f380, 0f4B400001;
	mov.f32 	%f381, 0f437C0000;
	fma.rm.f32 	%f382, %f379, %f381, %f380;
	add.f32 	%f383, %f382, 0fCB40007F;
	neg.f32 	%f384, %f383;
	fma.rn.f32 	%f385, %f377, 0f3FB8AA3B, %f384;
	fma.rn.f32 	%f386, %f377, 0f32A57060, %f385;
	mov.b32 	%r104, %f382;
	shl.b32 	%r105, %r104, 23;
	mov.b32 	%f387, %r105;
	ex2.approx.ftz.f32 	%f388, %f386;
	mul.f32 	%f389, %f388, %f387;
	div.rn.f32 	%f390, %f389, %f480;
	add.s64 	%rd35, %rd1, %rd33;
	st.global.f32 	[%rd35], %f390;
	ld.global.f32 	%f391, [%rd34+4];
	fma.rn.f32 	%f392, %f391, 0f3BBB989D, 0f3F000000;
	cvt.sat.f32.f32 	%f393, %f392;
	fma.rm.f32 	%f394, %f393, %f381, %f380;
	add.f32 	%f395, %f394, 0fCB40007F;
	neg.f32 	%f396, %f395;
	fma.rn.f32 	%f397, %f391, 0f3FB8AA3B, %f396;
	fma.rn.f32 	%f398, %f391, 0f32A57060, %f397;
	mov.b32 	%r106, %f394;
	shl.b32 	%r107, %r106, 23;
	mov.b32 	%f399, %r107;
	ex2.approx.ftz.f32 	%f400, %f398;
	mul.f32 	%f401, %f400, %f399;
	div.rn.f32 	%f402, %f401, %f480;
	st.global.f32 	[%rd35+4], %f402;
	ld.global.f32 	%f403, [%rd34+8];
	fma.rn.f32 	%f404, %f403, 0f3BBB989D, 0f3F000000;
	cvt.sat.f32.f32 	%f405, %f404;
	fma.rm.f32 	%f406, %f405, %f381, %f380;
	add.f32 	%f407, %f406, 0fCB40007F;
	neg.f32 	%f408, %f407;
	fma.rn.f32 	%f409, %f403, 0f3FB8AA3B, %f408;
	fma.rn.f32 	%f410, %f403, 0f32A57060, %f409;
	mov.b32 	%r108, %f406;
	shl.b32 	%r109, %r108, 23;
	mov.b32 	%f411, %r109;
	ex2.approx.ftz.f32 	%f412, %f410;
	mul.f32 	%f413, %f412, %f411;
	div.rn.f32 	%f414, %f413, %f480;
	st.global.f32 	[%rd35+8], %f414;
	ld.global.f32 	%f415, [%rd34+12];
	fma.rn.f32 	%f416, %f415, 0f3BBB989D, 0f3F000000;
	cvt.sat.f32.f32 	%f417, %f416;
	fma.rm.f32 	%f418, %f417, %f381, %f380;
	add.f32 	%f419, %f418, 0fCB40007F;
	neg.f32 	%f420, %f419;
	fma.rn.f32 	%f421, %f415, 0f3FB8AA3B, %f420;
	fma.rn.f32 	%f422, %f415, 0f32A57060, %f421;
	mov.b32 	%r110, %f418;
	shl.b32 	%r111, %r110, 23;
	mov.b32 	%f423, %r111;
	ex2.approx.ftz.f32 	%f424, %f422;
	mul.f32 	%f425, %f424, %f423;
	div.rn.f32 	%f426, %f425, %f480;
	st.global.f32 	[%rd35+12], %f426;
	add.s32 	%r128, %r128, 4;
$L__BB0_42:
	setp.eq.s32 	%p31, %r31, 0;
	@%p31 bra 	$L__BB0_47;
	setp.eq.s32 	%p32, %r31, 1;
	@%p32 bra 	$L__BB0_45;
	add.s32 	%r112, %r128, %r11;
	mul.wide.s32 	%rd36, %r112, 4;
	add.s64 	%rd37, %rd2, %rd36;
	ld.global.f32 	%f427, [%rd37];
	fma.rn.f32 	%f428, %f427, 0f3BBB989D, 0f3F000000;
	cvt.sat.f32.f32 	%f429, %f428;
	mov.f32 	%f430, 0f4B400001;
	mov.f32 	%f431, 0f437C0000;
	fma.rm.f32 	%f432, %f429, %f431, %f430;
	add.f32 	%f433, %f432, 0fCB40007F;
	neg.f32 	%f434, %f433;
	fma.rn.f32 	%f435, %f427, 0f3FB8AA3B, %f434;
	fma.rn.f32 	%f436, %f427, 0f32A57060, %f435;
	mov.b32 	%r113, %f432;
	shl.b32 	%r114, %r113, 23;
	mov.b32 	%f437, %r114;
	ex2.approx.ftz.f32 	%f438, %f436;
	mul.f32 	%f439, %f438, %f437;
	div.rn.f32 	%f440, %f439, %f480;
	add.s64 	%rd38, %rd1, %rd36;
	st.global.f32 	[%rd38], %f440;
	ld.global.f32 	%f441, [%rd37+4];
	fma.rn.f32 	%f442, %f441, 0f3BBB989D, 0f3F000000;
	cvt.sat.f32.f32 	%f443, %f442;
	fma.rm.f32 	%f444, %f443, %f431, %f430;
	add.f32 	%f445, %f444, 0fCB40007F;
	neg.f32 	%f446, %f445;
	fma.rn.f32 	%f447, %f441, 0f3FB8AA3B, %f446;
	fma.rn.f32 	%f448, %f441, 0f32A57060, %f447;
	mov.b32 	%r115, %f444;
	shl.b32 	%r116, %r115, 23;
	mov.b32 	%f449, %r116;
	ex2.approx.ftz.f32 	%f450, %f448;
	mul.f32 	%f451, %f450, %f449;
	div.rn.f32 	%f452, %f451, %f480;
	st.global.f32 	[%rd38+4], %f452;
	add.s32 	%r128, %r128, 2;
$L__BB0_45:
	and.b32  	%r117, %r37, 1;
	setp.eq.b32 	%p33, %r117, 1;
	not.pred 	%p34, %p33;
	@%p34 bra 	$L__BB0_47;
	add.s32 	%r118, %r128, %r11;
	mul.wide.s32 	%rd39, %r118, 4;
	add.s64 	%rd40, %rd2, %rd39;
	ld.global.f32 	%f453, [%rd40];
	fma.rn.f32 	%f454, %f453, 0f3BBB989D, 0f3F000000;
	cvt.sat.f32.f32 	%f455, %f454;
	mov.f32 	%f456, 0f4B400001;
	mov.f32 	%f457, 0f437C0000;
	fma.rm.f32 	%f458, %f455, %f457, %f456;
	add.f32 	%f459, %f458, 0fCB40007F;
	neg.f32 	%f460, %f459;
	fma.rn.f32 	%f461, %f453, 0f3FB8AA3B, %f460;
	fma.rn.f32 	%f462, %f453, 0f32A57060, %f461;
	mov.b32 	%r119, %f458;
	shl.b32 	%r120, %r119, 23;
	mov.b32 	%f463, %r120;
	ex2.approx.ftz.f32 	%f464, %f462;
	mul.f32 	%f465, %f464, %f463;
	div.rn.f32 	%f466, %f465, %f480;
	add.s64 	%rd41, %rd1, %rd39;
	st.global.f32 	[%rd41], %f466;
$L__BB0_47:
	ret;
$L__BB0_48:
	ex2.approx.ftz.f32 	%f82, %f1;
	mul.f32 	%f482, %f82, %f2;
$L__BB0_49:
	add.f32 	%f42, %f480, %f482;
	add.s32 	%r17, %r125, 1;
	setp.lt.s32 	%p5, %r17, %r37;
	@%p5 bra 	$L__BB0_51;
	ex2.approx.ftz.f32 	%f95, %f1;
	mul.f32 	%f483, %f95, %f2;
	bra.uni 	$L__BB0_52;
$L__BB0_51:
	ld.global.f32 	%f96, [%rd42+-12];
	fma.rn.f32 	%f97, %f96, 0f3BBB989D, 0f3F000000;
	cvt.sat.f32.f32 	%f98, %f97;
	mov.f32 	%f99, 0f4B400001;
	mov.f32 	%f100, 0f437C0000;
	fma.rm.f32 	%f101, %f98, %f100, %f99;
	add.f32 	%f102, %f101, 0fCB40007F;
	neg.f32 	%f103, %f102;
	fma.rn.f32 	%f104, %f96, 0f3FB8AA3B, %f103;
	fma.rn.f32 	%f105, %f96, 0f32A57060, %f104;
	mov.b32 	%r50, %f101;
	shl.b32 	%r51, %r50, 23;
	mov.b32 	%f106, %r51;
	ex2.approx.ftz.f32 	%f107, %f105;
	mul.f32 	%f483, %f107, %f106;
$L__BB0_52:
	add.f32 	%f46, %f42, %f483;
	add.s32 	%r18, %r17, 1;
	setp.lt.s32 	%p6, %r18, %r37;
	@%p6 bra 	$L__BB0_54;
	ex2.approx.ftz.f32 	%f108, %f1;
	mul.f32 	%f484, %f108, %f2;
	bra.uni 	$L__BB0_55;
$L__BB0_54:
	ld.global.f32 	%f109, [%rd42+-8];
	fma.rn.f32 	%f110, %f109, 0f3BBB989D, 0f3F000000;
	cvt.sat.f32.f32 	%f111, %f110;
	mov.f32 	%f112, 0f4B400001;
	mov.f32 	%f113, 0f437C0000;
	fma.rm.f32 	%f114, %f111, %f113, %f112;
	add.f32 	%f115, %f114, 0fCB40007F;
	neg.f32 	%f116, %f115;
	fma.rn.f32 	%f117, %f109, 0f3FB8AA3B, %f116;
	fma.rn.f32 	%f118, %f109, 0f32A57060, %f117;
	mov.b32 	%r52, %f114;
	shl.b32 	%r53, %r52, 23;
	mov.b32 	%f119, %r53;
	ex2.approx.ftz.f32 	%f120, %f118;
	mul.f32 	%f484, %f120, %f119;
$L__BB0_55:
	add.f32 	%f50, %f46, %f484;
	add.s32 	%r19, %r18, 1;
	setp.lt.s32 	%p7, %r19, %r37;
	@%p7 bra 	$L__BB0_57;
	ex2.approx.ftz.f32 	%f121, %f1;
	mul.f32 	%f485, %f121, %f2;
	bra.uni 	$L__BB0_58;
$L__BB0_57:
	ld.global.f32 	%f122, [%rd42+-4];
	fma.rn.f32 	%f123, %f122, 0f3BBB989D, 0f3F000000;
	cvt.sat.f32.f32 	%f124, %f123;
	mov.f32 	%f125, 0f4B400001;
	mov.f32 	%f126, 0f437C0000;
	fma.rm.f32 	%f127, %f124, %f126, %f125;
	add.f32 	%f128, %f127, 0fCB40007F;
	neg.f32 	%f129, %f128;
	fma.rn.f32 	%f130, %f122, 0f3FB8AA3B, %f129;
	fma.rn.f32 	%f131, %f122, 0f32A57060, %f130;
	mov.b32 	%r54, %f127;
	shl.b32 	%r55, %r54, 23;
	mov.b32 	%f132, %r55;
	ex2.approx.ftz.f32 	%f133, %f131;
	mul.f32 	%f485, %f133, %f132;
$L__BB0_58:
	add.f32 	%f54, %f50, %f485;
	add.s32 	%r20, %r19, 1;
	setp.lt.s32 	%p8, %r20, %r37;
	@%p8 bra 	$L__BB0_60;
	ex2.approx.ftz.f32 	%f134, %f1;
	mul.f32 	%f486, %f134, %f2;
	bra.uni 	$L__BB0_61;
$L__BB0_60:
	ld.global.f32 	%f135, [%rd42];
	fma.rn.f32 	%f136, %f135, 0f3BBB989D, 0f3F000000;
	cvt.sat.f32.f32 	%f137, %f136;
	mov.f32 	%f138, 0f4B400001;
	mov.f32 	%f139, 0f437C0000;
	fma.rm.f32 	%f140, %f137, %f139, %f138;
	add.f32 	%f141, %f140, 0fCB40007F;
	neg.f32 	%f142, %f141;
	fma.rn.f32 	%f143, %f135, 0f3FB8AA3B, %f142;
	fma.rn.f32 	%f144, %f135, 0f32A57060, %f143;
	mov.b32 	%r56, %f140;
	shl.b32 	%r57, %r56, 23;
	mov.b32 	%f145, %r57;
	ex2.approx.ftz.f32 	%f146, %f144;
	mul.f32 	%f486, %f146, %f145;
$L__BB0_61:
	add.f32 	%f58, %f54, %f486;
	add.s32 	%r21, %r20, 1;
	setp.lt.s32 	%p9, %r21, %r37;
	@%p9 bra 	$L__BB0_63;
	ex2.approx.ftz.f32 	%f147, %f1;
	mul.f32 	%f487, %f147, %f2;
	bra.uni 	$L__BB0_64;
$L__BB0_63:
	ld.global.f32 	%f148, [%rd42+4];
	fma.rn.f32 	%f149, %f148, 0f3BBB989D, 0f3F000000;
	cvt.sat.f32.f32 	%f150, %f149;
	mov.f32 	%f151, 0f4B400001;
	mov.f32 	%f152, 0f437C0000;
	fma.rm.f32 	%f153, %f150, %f152, %f151;
	add.f32 	%f154, %f153, 0fCB40007F;
	neg.f32 	%f155, %f154;
	fma.rn.f32 	%f156, %f148, 0f3FB8AA3B, %f155;
	fma.rn.f32 	%f157, %f148, 0f32A57060, %f156;
	mov.b32 	%r58, %f153;
	shl.b32 	%r59, %r58, 23;
	mov.b32 	%f158, %r59;
	ex2.approx.ftz.f32 	%f159, %f157;
	mul.f32 	%f487, %f159, %f158;
$L__BB0_64:
	add.f32 	%f62, %f58, %f487;
	add.s32 	%r22, %r21, 1;
	setp.lt.s32 	%p10, %r22, %r37;
	@%p10 bra 	$L__BB0_66;
	ex2.approx.ftz.f32 	%f160, %f1;
	mul.f32 	%f488, %f160, %f2;
	bra.uni 	$L__BB0_67;
$L__BB0_66:
	ld.global.f32 	%f161, [%rd42+8];
	fma.rn.f32 	%f162, %f161, 0f3BBB989D, 0f3F000000;
	cvt.sat.f32.f32 	%f163, %f162;
	mov.f32 	%f164, 0f4B400001;
	mov.f32 	%f165, 0f437C0000;
	fma.rm.f32 	%f166, %f163, %f165, %f164;
	add.f32 	%f167, %f166, 0fCB40007F;
	neg.f32 	%f168, %f167;
	fma.rn.f32 	%f169, %f161, 0f3FB8AA3B, %f168;
	fma.rn.f32 	%f170, %f161, 0f32A57060, %f169;
	mov.b32 	%r60, %f166;
	shl.b32 	%r61, %r60, 23;
	mov.b32 	%f171, %r61;
	ex2.approx.ftz.f32 	%f172, %f170;
	mul.f32 	%f488, %f172, %f171;
$L__BB0_67:
	add.f32 	%f66, %f62, %f488;
	add.s32 	%r23, %r22, 1;
	setp.lt.s32 	%p11, %r23, %r37;
	@%p11 bra 	$L__BB0_69;
	ex2.approx.ftz.f32 	%f173, %f1;
	mul.f32 	%f489, %f173, %f2;
	bra.uni 	$L__BB0_70;
$L__BB0_69:
	ld.global.f32 	%f174, [%rd42+12];
	fma.rn.f32 	%f175, %f174, 0f3BBB989D, 0f3F000000;
	cvt.sat.f32.f32 	%f176, %f175;
	mov.f32 	%f177, 0f4B400001;
	mov.f32 	%f178, 0f437C0000;
	fma.rm.f32 	%f179, %f176, %f178, %f177;
	add.f32 	%f180, %f179, 0fCB40007F;
	neg.f32 	%f181, %f180;
	fma.rn.f32 	%f182, %f174, 0f3FB8AA3B, %f181;
	fma.rn.f32 	%f183, %f174, 0f32A57060, %f182;
	mov.b32 	%r62, %f179;
	shl.b32 	%r63, %r62, 23;
	mov.b32 	%f184, %r63;
	ex2.approx.ftz.f32 	%f185, %f183;
	mul.f32 	%f489, %f185, %f184;
$L__BB0_70:
	add.f32 	%f480, %f66, %f489;
	add.s32 	%r124, %r124, 8;
	add.s64 	%rd42, %rd42, 32;
	add.s32 	%r125, %r23, 1;
	setp.eq.s32 	%p12, %r125, %r121;
	@%p12 bra 	$L__BB0_6;
	bra.uni 	$L__BB0_4;

}


// ===== COMPILED SASS (sm_100) =====

	.target	sm_100

	.elftype	@"ET_EXEC"


//--------------------- .note.nv.tkinfo           --------------------------
	.section	.note.nv.tkinfo,"",@"SHT_NOTE"
	.sectionflags	@"SHF_NOTE_NV_TKINFO"
	.tkinfo
        /*0018*/ 	.word	0x00000002
        /*0030*/ 	.string	""
        /*0030*/ 	.string	"ptxas"
        /*0030*/ 	.string	"Cuda compilation tools, release 13.0, V13.0.88"
        /*0030*/ 	.string	"Build cuda_13.0.r13.0/compiler.36424714_0"
        /*0030*/ 	.string	"-arch sm_100 -m 64 "



//--------------------- .note.nv.cuinfo           --------------------------
	.section	.note.nv.cuinfo,"",@"SHT_NOTE"
	.sectionflags	@"SHF_NOTE_NV_CUINFO"
        /*0018*/ 	.short	0x0002
        /*001a*/ 	.short	0x0064
        /*001c*/ 	.short	0x0082
	.zero		2


//--------------------- .nv.info                  --------------------------
	.section	.nv.info,"",@"SHT_CUDA_INFO"
	.align	4


	//----- nvinfo : EIATTR_REGCOUNT
	.align		4
        /*0000*/ 	.byte	0x04, 0x2f
        /*0002*/ 	.short	(.L_1 - .L_0)
	.align		4
.L_0:
        /*0004*/ 	.word	index@(_Z7softmaxPfS_iiii)
        /*0008*/ 	.word	0x0000001e


	//----- nvinfo : EIATTR_FRAME_SIZE
	.align		4
.L_1:
        /*000c*/ 	.byte	0x04, 0x11
        /*000e*/ 	.short	(.L_3 - .L_2)
	.align		4
.L_2:
        /*0010*/ 	.word	index@($__internal_0_$__cuda_sm3x_div_rn_noftz_f32_slowpath)
        /*0014*/ 	.word	0x00000000


	//----- nvinfo : EIATTR_FRAME_SIZE
	.align		4
.L_3:
        /*0018*/ 	.byte	0x04, 0x11
        /*001a*/ 	.short	(.L_5 - .L_4)
	.align		4
.L_4:
        /*001c*/ 	.word	index@(_Z7softmaxPfS_iiii)
        /*0020*/ 	.word	0x00000000


	//----- nvinfo : EIATTR_MIN_STACK_SIZE
	.align		4
.L_5:
        /*0024*/ 	.byte	0x04, 0x12
        /*0026*/ 	.short	(.L_7 - .L_6)
	.align		4
.L_6:
        /*0028*/ 	.word	index@(_Z7softmaxPfS_iiii)
        /*002c*/ 	.word	0x00000000
.L_7:


//--------------------- .nv.compat                --------------------------
	.section	.nv.compat,"",@"SHT_CUDA_COMPAT_INFO"
	.align	4
        /*0000*/ 	.byte	0x02, 0x09, 0x00, 0x00, 0x02, 0x02, 0x01, 0x00, 0x02, 0x05, 0x05, 0x00, 0x03, 0x07, 0x01, 0x01
        /*0010*/ 	.byte	0x02, 0x03, 0x00, 0x00, 0x02, 0x06, 0x01, 0x00, 0x04, 0x0b, 0x08, 0x00, 0x01, 0x00, 0x00, 0x00
        /*0020*/ 	.byte	0x00, 0x00, 0x00, 0x00


//--------------------- .nv.info._Z7softmaxPfS_iiii --------------------------
	.section	.nv.info._Z7softmaxPfS_iiii,"",@"SHT_CUDA_INFO"
	.sectionflags	@""
	.align	4


	//----- nvinfo : EIATTR_CUDA_API_VERSION
	.align		4
        /*0000*/ 	.byte	0x04, 0x37
        /*0002*/ 	.short	(.L_9 - .L_8)
.L_8:
        /*0004*/ 	.word	0x00000082


	//----- nvinfo : EIATTR_KPARAM_INFO
	.align		4
.L_9:
        /*0008*/ 	.byte	0x04, 0x17
        /*000a*/ 	.short	(.L_11 - .L_10)
.L_10:
        /*000c*/ 	.word	0x00000000
        /*0010*/ 	.short	0x0005
        /*0012*/ 	.short	0x001c
        /*0014*/ 	.byte	0x00, 0xf0, 0x11, 0x00


	//----- nvinfo : EIATTR_KPARAM_INFO
	.align		4
.L_11:
        /*0018*/ 	.byte	0x04, 0x17
        /*001a*/ 	.short	(.L_13 - .L_12)
.L_12:
        /*001c*/ 	.word	0x00000000
        /*0020*/ 	.short	0x0004
        /*0022*/ 	.short	0x0018
        /*0024*/ 	.byte	0x00, 0xf0, 0x11, 0x00


	//----- nvinfo : EIATTR_KPARAM_INFO
	.align		4
.L_13:
        /*0028*/ 	.byte	0x04, 0x17
        /*002a*/ 	.short	(.L_15 - .L_14)
.L_14:
        /*002c*/ 	.word	0x00000000
        /*0030*/ 	.short	0x0003
        /*0032*/ 	.short	0x0014
        /*0034*/ 	.byte	0x00, 0xf0, 0x11, 0x00


	//----- nvinfo : EIATTR_KPARAM_INFO
	.align		4
.L_15:
        /*0038*/ 	.byte	0x04, 0x17
        /*003a*/ 	.short	(.L_17 - .L_16)
.L_16:
        /*003c*/ 	.word	0x00000000
        /*0040*/ 	.short	0x0002
        /*0042*/ 	.short	0x0010
        /*0044*/ 	.byte	0x00, 0xf0, 0x11, 0x00


	//----- nvinfo : EIATTR_KPARAM_INFO
	.align		4
.L_17:
        /*0048*/ 	.byte	0x04, 0x17
        /*004a*/ 	.short	(.L_19 - .L_18)
.L_18:
        /*004c*/ 	.word	0x00000000
        /*0050*/ 	.short	0x0001
        /*0052*/ 	.short	0x0008
        /*0054*/ 	.byte	0x00, 0xf5, 0x21, 0x00


	//----- nvinfo : EIATTR_KPARAM_INFO
	.align		4
.L_19:
        /*0058*/ 	.byte	0x04, 0x17
        /*005a*/ 	.short	(.L_21 - .L_20)
.L_20:
        /*005c*/ 	.word	0x00000000
        /*0060*/ 	.short	0x0000
        /*0062*/ 	.short	0x0000
        /*0064*/ 	.byte	0x00, 0xf5, 0x21, 0x00


	//----- nvinfo : EIATTR_SPARSE_MMA_MASK
	.align		4
.L_21:
        /*0068*/ 	.byte	0x03, 0x50
        /*006a*/ 	.short	0x0000


	//----- nvinfo : EIATTR_MAXREG_COUNT
	.align		4
        /*006c*/ 	.byte	0x03, 0x1b
        /*006e*/ 	.short	0x00ff


	//----- nvinfo : EIATTR_MERCURY_ISA_VERSION
	.align		4
        /*0070*/ 	.byte	0x03, 0x5f
        /*0072*/ 	.short	0x0101


	//----- nvinfo : EIATTR_VRC_CTA_INIT_COUNT
	.align		4
        /*0074*/ 	.byte	0x02, 0x4a
	.zero		1
	.zero		1


	//----- nvinfo : EIATTR_EXIT_INSTR_OFFSETS
	.align		4
        /*0078*/ 	.byte	0x04, 0x1c
        /*007a*/ 	.short	(.L_23 - .L_22)


	//   ....[0]....
.L_22:
        /*007c*/ 	.word	0x00000090


	//   ....[1]....
        /*0080*/ 	.word	0x00001410


	//   ....[2]....
        /*0084*/ 	.word	0x00002220


	//   ....[3]....
        /*0088*/ 	.word	0x00002960


	//   ....[4]....
        /*008c*/ 	.word	0x00002d60


	//   ....[5]....
        /*0090*/ 	.word	0x00002f60


	//----- nvinfo : EIATTR_CRS_STACK_SIZE
	.align		4
.L_23:
        /*0094*/ 	.byte	0x04, 0x1e
        /*0096*/ 	.short	(.L_25 - .L_24)
.L_24:
        /*0098*/ 	.word	0x00000000


	//----- nvinfo : EIATTR_CBANK_PARAM_SIZE
	.align		4
.L_25:
        /*009c*/ 	.byte	0x03, 0x19
        /*009e*/ 	.short	0x0020


	//----- nvinfo : EIATTR_PARAM_CBANK
	.align		4
        /*00a0*/ 	.byte	0x04, 0x0a
        /*00a2*/ 	.short	(.L_27 - .L_26)
	.align		4
.L_26:
        /*00a4*/ 	.word	index@(.nv.constant0._Z7softmaxPfS_iiii)
        /*00a8*/ 	.short	0x0380
        /*00aa*/ 	.short	0x0020


	//----- nvinfo : EIATTR_SW_WAR
	.align		4
.L_27:
        /*00ac*/ 	.byte	0x04, 0x36
        /*00ae*/ 	.short	(.L_29 - .L_28)
.L_28:
        /*00b0*/ 	.word	0x00000008
.L_29:


//--------------------- .nv.callgraph             --------------------------
	.section	.nv.callgraph,"",@"SHT_CUDA_CALLGRAPH"
	.align	4
	.sectionentsize	8
	.align		4
        /*0000*/ 	.word	0x00000000
	.align		4
        /*0004*/ 	.word	0xffffffff
	.align		4
        /*0008*/ 	.word	0x00000000
	.align		4
        /*000c*/ 	.word	0xfffffffe
	.align		4
        /*0010*/ 	.word	0x00000000
	.align		4
        /*0014*/ 	.word	0xfffffffd
	.align		4
        /*0018*/ 	.word	0x00000000
	.align		4
        /*001c*/ 	.word	0xfffffffc


//--------------------- .text._Z7softmaxPfS_iiii  --------------------------
	.section	.text._Z7softmaxPfS_iiii,"ax",@progbits
	.align	128
        .global         _Z7softmaxPfS_iiii
        .type           _Z7softmaxPfS_iiii,@function
        .size           _Z7softmaxPfS_iiii,(.L_x_52 - _Z7softmaxPfS_iiii)
        .other          _Z7softmaxPfS_iiii,@"STO_CUDA_ENTRY STV_DEFAULT"
_Z7softmaxPfS_iiii:
.text._Z7softmaxPfS_iiii:
[----:B------:R-:W-:Y:S01]  /*0000*/  LDC R1, c[0x0][0x37c] ;  /* 0x0000df00ff017b82 */ /* 0x000fe20000000800 */
[----:B------:R-:W0:Y:S07]  /*0010*/  S2R R0, SR_TID.X ;  /* 0x0000000000007919 */ /* 0x000e2e0000002100 */
[----:B------:R-:W0:Y:S01]  /*0020*/  S2UR UR6, SR_CTAID.X ;  /* 0x00000000000679c3 */ /* 0x000e220000002500 */
[----:B------:R-:W1:Y:S01]  /*0030*/  LDCU UR4, c[0x0][0x39c] ;  /* 0x00007380ff0477ac */ /* 0x000e620008000800 */
[----:B------:R-:W1:Y:S06]  /*0040*/  LDCU UR5, c[0x0][0x390] ;  /* 0x00007200ff0577ac */ /* 0x000e6c0008000800 */
[----:B------:R-:W0:Y:S01]  /*0050*/  LDC R9, c[0x0][0x360] ;  /* 0x0000d800ff097b82 */ /* 0x000e220000000800 */
[----:B-1----:R-:W-:Y:S01]  /*0060*/  UIMAD UR4, UR4, UR5, URZ ;  /* 0x00000005040472a4 */ /* 0x002fe2000f8e02ff */
[----:B0-----:R-:W-:-:S05]  /*0070*/  IMAD R9, R9, UR6, R0 ;  /* 0x0000000609097c24 */ /* 0x001fca000f8e0200 */
[----:B------:R-:W-:-:S13]  /*0080*/  ISETP.GE.AND P0, PT, R9, UR4, PT ;  /* 0x0000000409007c0c */ /* 0x000fda000bf06270 */
[----:B------:R-:W-:Y:S05]  /*0090*/  @P0 EXIT ;  /* 0x000000000000094d */ /* 0x000fea0003800000 */
[----:B------:R-:W0:Y:S01]  /*00a0*/  LDCU UR4, c[0x0][0x394] ;  /* 0x00007280ff0477ac */ /* 0x000e220008000800 */
[----:B------:R-:W-:Y:S01]  /*00b0*/  HFMA2 R3, -RZ, RZ, 0, 0 ;  /* 0x00000000ff037431 */ /* 0x000fe200000001ff */
[----:B------:R-:W1:Y:S01]  /*00c0*/  LDCU.64 UR8, c[0x0][0x358] ;  /* 0x00006b00ff0877ac */ /* 0x000e620008000a00 */
[----:B0-----:R-:W-:-:S09]  /*00d0*/  UISETP.GE.AND UP0, UPT, UR4, 0x1, UPT ;  /* 0x000000010400788c */ /* 0x001fd2000bf06270 */
[----:B-1----:R-:W-:Y:S05]  /*00e0*/  BRA.U !UP0, `(.L_x_0) ;  /* 0x0000001108c07547 */ /* 0x002fea000b800000 */
[----:B------:R-:W0:Y:S01]  /*00f0*/  LDCU UR5, c[0x0][0x398] ;  /* 0x00007300ff0577ac */ /* 0x000e220008000800 */
[----:B------:R-:W-:Y:S02]  /*0100*/  MOV R6, 0x3f000000 ;  /* 0x3f00000000067802 */ /* 0x000fe40000000f00 */
[----:B------:R-:W-:Y:S01]  /*0110*/  MOV R3, 0x437c0000 ;  /* 0x437c000000037802 */ /* 0x000fe20000000f00 */
[----:B------:R-:W-:Y:S01]  /*0120*/  UISETP.GE.U32.AND UP0, UPT, UR4, 0x8, UPT ;  /* 0x000000080400788c */ /* 0x000fe2000bf06070 */
[----:B------:R-:W-:Y:S01]  /*0130*/  MOV R7, RZ ;  /* 0x000000ff00077202 */ /* 0x000fe20000000f00 */
[----:B------:R-:W-:Y:S02]  /*0140*/  ULOP3.LUT UR6, UR4, 0x7, URZ, 0xc0, !UPT ;  /* 0x0000000704067892 */ /* 0x000fe4000f8ec0ff */
[----:B------:R-:W-:Y:S01]  /*0150*/  FFMA.RM R6, R6, R3, 12582913 ;  /* 0x4b40000106067423 */ /* 0x000fe20000004003 */
[----:B------:R-:W-:Y:S01]  /*0160*/  MOV R3, RZ ;  /* 0x000000ff00037202 */ /* 0x000fe20000000f00 */
[----:B------:R-:W-:-:S02]  /*0170*/  UISETP.NE.AND UP1, UPT, UR6, URZ, UPT ;  /* 0x000000ff0600728c */ /* 0x000fc4000bf25270 */
[C---:B------:R-:W-:Y:S01]  /*0180*/  FADD R0, R6.reuse, -12583039 ;  /* 0xcb40007f06007421 */ /* 0x040fe20000000000 */
[----:B------:R-:W-:-:S03]  /*0190*/  SHF.L.U32 R6, R6, 0x17, RZ ;  /* 0x0000001706067819 */ /* 0x000fc600000006ff */
[----:B------:R-:W-:Y:S01]  /*01a0*/  FADD R0, RZ, -R0 ;  /* 0x80000000ff007221 */ /* 0x000fe20000000000 */
[----:B0-----:R-:W-:-:S03]  /*01b0*/  IMAD R2, R9, UR5, RZ ;  /* 0x0000000509027c24 */ /* 0x001fc6000f8e02ff */
[----:B------:R-:W-:Y:S01]  /*01c0*/  FADD R0, RZ, R0 ;  /* 0x00000000ff007221 */ /* 0x000fe20000000000 */
[----:B------:R-:W-:Y:S06]  /*01d0*/  BRA.U !UP0, `(.L_x_1) ;  /* 0x0000000908447547 */ /* 0x000fec000b800000 */
[----:B------:R-:W0:Y:S01]  /*01e0*/  LDC.64 R4, c[0x0][0x388] ;  /* 0x0000e200ff047b82 */ /* 0x000e220000000a00 */
[----:B------:R-:W-:Y:S01]  /*01f0*/  ULOP3.LUT UR4, UR4, 0x7ffffff8, URZ, 0xc0, !UPT ;  /* 0x7ffffff804047892 */ /* 0x000fe2000f8ec0ff */
[----:B------:R-:W-:Y:S01]  /*0200*/  HFMA2 R10, -RZ, RZ, 0, 0 ;  /* 0x00000000ff0a7431 */ /* 0x000fe200000001ff */
[----:B------:R-:W-:Y:S01]  /*0210*/  MOV R3, RZ ;  /* 0x000000ff00037202 */ /* 0x000fe20000000f00 */
[----:B------:R-:W1:Y:S01]  /*0220*/  LDCU UR5, c[0x0][0x398] ;  /* 0x00007300ff0577ac */ /* 0x000e620008000800 */
[----:B------:R-:W-:Y:S02]  /*0230*/  MOV R8, R2 ;  /* 0x0000000200087202 */ /* 0x000fe40000000f00 */
[----:B------:R-:W-:Y:S01]  /*0240*/  MOV R7, UR4 ;  /* 0x0000000400077c02 */ /* 0x000fe20008000f00 */
[----:B0-----:R-:W-:-:S03]  /*0250*/  IMAD.WIDE R4, R2, 0x4, R4 ;  /* 0x0000000402047825 */ /* 0x001fc600078e0204 */
[----:B------:R-:W-:-:S04]  /*0260*/  IADD3 R4, P0, PT, R4, 0x10, RZ ;  /* 0x0000001004047810 */ /* 0x000fc80007f1e0ff */
[----:B-1----:R-:W-:-:S09]  /*0270*/  IADD3.X R5, PT, PT, RZ, R5, RZ, P0, !PT ;  /* 0x00000005ff057210 */ /* 0x002fd200007fe4ff */
.L_x_2:
[----:B------:R-:W-:-:S04]  /*0280*/  IADD3 R11, PT, PT, R10, 0x1, RZ ;  /* 0x000000010a0b7810 */ /* 0x000fc80007ffe0ff */
[----:B------:R-:W-:-:S13]  /*0290*/  ISETP.GE.AND P6, PT, R11, UR5, PT ;  /* 0x000000050b007c0c */ /* 0x000fda000bfc6270 */
[----:B------:R-:W2:Y:S01]  /*02a0*/  @!P6 LDG.E R11, desc[UR8][R4.64+-0xc] ;  /* 0xfffff408040be981 */ /* 0x000ea2000c1e1900 */
[C---:B------:R-:W-:Y:S02]  /*02b0*/  IADD3 R12, PT, PT, R10.reuse, 0x2, RZ ;  /* 0x000000020a0c7810 */ /* 0x040fe40007ffe0ff */
[----:B------:R-:W-:Y:S02]  /*02c0*/  ISETP.GE.AND P1, PT, R10, UR5, PT ;  /* 0x000000050a007c0c */ /* 0x000fe4000bf26270 */
[----:B------:R-:W-:Y:S02]  /*02d0*/  ISETP.GE.AND P0, PT, R12, UR5, PT ;  /* 0x000000050c007c0c */ /* 0x000fe4000bf06270 */
[----:B------:R-:W-:-:S04]  /*02e0*/  IADD3 R12, PT, PT, R10, 0x3, RZ ;  /* 0x000000030a0c7810 */ /* 0x000fc80007ffe0ff */
[----:B------:R-:W-:-:S05]  /*02f0*/  ISETP.GE.AND P2, PT, R12, UR5, PT ;  /* 0x000000050c007c0c */ /* 0x000fca000bf46270 */
[----:B------:R-:W0:Y:S02]  /*0300*/  @!P1 LDC.64 R20, c[0x0][0x388] ;  /* 0x0000e200ff149b82 */ /* 0x000e240000000a00 */
[----:B------:R-:W3:Y:S06]  /*0310*/  @!P0 LDG.E R17, desc[UR8][R4.64+-0x8] ;  /* 0xfffff80804118981 */ /* 0x000eec000c1e1900 */
[----:B------:R-:W4:Y:S01]  /*0320*/  @!P2 LDG.E R15, desc[UR8][R4.64+-0x4] ;  /* 0xfffffc08040fa981 */ /* 0x000f22000c1e1900 */
[----:B------:R-:W-:-:S04]  /*0330*/  IADD3 R12, PT, PT, R10, 0x4, RZ ;  /* 0x000000040a0c7810 */ /* 0x000fc80007ffe0ff */
[----:B------:R-:W-:Y:S02]  /*0340*/  ISETP.GE.AND P3, PT, R12, UR5, PT ;  /* 0x000000050c007c0c */ /* 0x000fe4000bf66270 */
[----:B------:R-:W-:Y:S02]  /*0350*/  @!P6 MOV R12, 0x3f000000 ;  /* 0x3f000000000ce802 */ /* 0x000fe40000000f00 */
[----:B------:R-:W-:Y:S01]  /*0360*/  @!P6 MOV R23, 0x437c0000 ;  /* 0x437c00000017e802 */ /* 0x000fe20000000f00 */
[----:B0-----:R-:W-:Y:S01]  /*0370*/  @!P1 IMAD.WIDE R20, R8, 0x4, R20 ;  /* 0x0000000408149825 */ /* 0x001fe200078e0214 */
[----:B------:R-:W-:-:S07]  /*0380*/  IADD3 R13, PT, PT, R10, 0x5, RZ ;  /* 0x000000050a0d7810 */ /* 0x000fce0007ffe0ff */
[----:B------:R-:W5:Y:S04]  /*0390*/  @!P3 LDG.E R19, desc[UR8][R4.64] ;  /* 0x000000080413b981 */ /* 0x000f68000c1e1900 */
[----:B------:R0:W5:Y:S01]  /*03a0*/  @!P1 LDG.E R20, desc[UR8][R20.64] ;  /* 0x0000000814149981 */ /* 0x000162000c1e1900 */
[----:B------:R-:W-:Y:S02]  /*03b0*/  ISETP.GE.AND P4, PT, R13, UR5, PT ;  /* 0x000000050d007c0c */ /* 0x000fe4000bf86270 */
[----:B------:R-:W-:-:S04]  /*03c0*/  IADD3 R13, PT, PT, R10, 0x6, RZ ;  /* 0x000000060a0d7810 */ /* 0x000fc80007ffe0ff */
[----:B------:R-:W-:Y:S01]  /*03d0*/  ISETP.GE.AND P5, PT, R13, UR5, PT ;  /* 0x000000050d007c0c */ /* 0x000fe2000bfa6270 */
[----:B--2---:R-:W-:-:S04]  /*03e0*/  @!P6 FFMA.SAT R12, R11, 0.0057249800302088260651, R12 ;  /* 0x3bbb989d0b0ce823 */ /* 0x004fc8000000200c */
[----:B------:R-:W-:-:S04]  /*03f0*/  @!P6 FFMA.RM R12, R12, R23, 12582913 ;  /* 0x4b4000010c0ce423 */ /* 0x000fc80000004017 */
[----:B------:R-:W-:-:S04]  /*0400*/  @!P6 FADD R14, R12, -12583039 ;  /* 0xcb40007f0c0ee421 */ /* 0x000fc80000000000 */
[----:B------:R-:W-:-:S04]  /*0410*/  @!P6 FFMA R14, R11, 1.4426950216293334961, -R14 ;  /* 0x3fb8aa3b0b0ee823 */ /* 0x000fc8000000080e */
[----:B------:R-:W-:Y:S01]  /*0420*/  @!P6 FFMA R16, R11, 1.925963033500011079e-08, R14 ;  /* 0x32a570600b10e823 */ /* 0x000fe2000000000e */
[----:B------:R-:W1:Y:S01]  /*0430*/  @P6 MUFU.EX2 R23, R0 ;  /* 0x0000000000176308 */ /* 0x000e620000000800 */
[----:B------:R-:W2:Y:S07]  /*0440*/  @!P4 LDG.E R11, desc[UR8][R4.64+0x4] ;  /* 0x00000408040bc981 */ /* 0x000eae000c1e1900 */
[----:B------:R-:W0:Y:S01]  /*0450*/  @!P6 MUFU.EX2 R16, R16 ;  /* 0x000000100010e308 */ /* 0x000e220000000800 */
[----:B------:R-:W-:-:S02]  /*0460*/  @!P6 SHF.L.U32 R13, R12, 0x17, RZ ;  /* 0x000000170c0de819 */ /* 0x000fc400000006ff */
[----:B------:R-:W-:Y:S01]  /*0470*/  IADD3 R14, PT, PT, R10, 0x7, RZ ;  /* 0x000000070a0e7810 */ /* 0x000fe20007ffe0ff */
[----:B-1----:R-:W-:Y:S02]  /*0480*/  @P6 FMUL R12, R6, R23 ;  /* 0x00000017060c6220 */ /* 0x002fe40000400000 */
[----:B0-----:R-:W-:Y:S01]  /*0490*/  @!P6 FMUL R12, R13, R16 ;  /* 0x000000100d0ce220 */ /* 0x001fe20000400000 */
[----:B------:R-:W-:Y:S01]  /*04a0*/  ISETP.GE.AND P6, PT, R14, UR5, PT ;  /* 0x000000050e007c0c */ /* 0x000fe2000bfc6270 */
[----:B------:R-:W2:-:S12]  /*04b0*/  @!P5 LDG.E R13, desc[UR8][R4.64+0x8] ;  /* 0x00000808040dd981 */ /* 0x000e98000c1e1900 */
[----:B------:R-:W2:Y:S01]  /*04c0*/  @!P6 LDG.E R14, desc[UR8][R4.64+0xc] ;  /* 0x00000c08040ee981 */ /* 0x000ea2000c1e1900 */
[----:B------:R-:W-:Y:S02]  /*04d0*/  @!P0 MOV R18, 0x3f000000 ;  /* 0x3f00000000128802 */ /* 0x000fe40000000f00 */
[----:B------:R-:W-:-:S03]  /*04e0*/  @!P0 MOV R21, 0x437c0000 ;  /* 0x437c000000158802 */ /* 0x000fc60000000f00 */
[----:B---3--:R-:W-:Y:S01]  /*04f0*/  @!P0 FFMA.SAT R18, R17, 0.0057249800302088260651, R18 ;  /* 0x3bbb989d11128823 */ /* 0x008fe20000002012 */
[----:B------:R-:W-:-:S03]  /*0500*/  @!P2 MOV R22, 0x3f000000 ;  /* 0x3f0000000016a802 */ /* 0x000fc60000000f00 */
[----:B------:R-:W-:Y:S01]  /*0510*/  @!P0 FFMA.RM R18, R18, R21, 12582913 ;  /* 0x4b40000112128423 */ /* 0x000fe20000004015 */
[----:B------:R-:W-:-:S03]  /*0520*/  @!P2 MOV R24, 0x437c0000 ;  /* 0x437c00000018a802 */ /* 0x000fc60000000f00 */
[----:B------:R-:W-:Y:S01]  /*0530*/  @!P0 FADD R16, R18, -12583039 ;  /* 0xcb40007f12108421 */ /* 0x000fe20000000000 */
[----:B----4-:R-:W-:-:S03]  /*0540*/  @!P2 FFMA.SAT R23, R15, 0.0057249800302088260651, R22 ;  /* 0x3bbb989d0f17a823 */ /* 0x010fc60000002016 */
[----:B------:R-:W-:Y:S01]  /*0550*/  @!P0 FFMA R22, R17, 1.4426950216293334961, -R16 ;  /* 0x3fb8aa3b11168823 */ /* 0x000fe20000000810 */
[----:B------:R-:W-:-:S03]  /*0560*/  @!P2 FFMA.RM R16, R23, R24, 12582913 ;  /* 0x4b4000011710a423 */ /* 0x000fc60000004018 */
[----:B------:R-:W-:Y:S01]  /*0570*/  @!P0 FFMA R23, R17, 1.925963033500011079e-08, R22 ;  /* 0x32a5706011178823 */ /* 0x000fe20000000016 */
[----:B------:R-:W0:Y:S01]  /*0580*/  @P0 MUFU.EX2 R21, R0 ;  /* 0x0000000000150308 */ /* 0x000e220000000800 */
[----:B------:R-:W-:Y:S01]  /*0590*/  @!P2 FADD R22, R16, -12583039 ;  /* 0xcb40007f1016a421 */ /* 0x000fe20000000000 */
[----:B------:R-:W-:-:S06]  /*05a0*/  @!P1 MOV R17, 0x3f000000 ;  /* 0x3f00000000119802 */ /* 0x000fcc0000000f00 */
[----:B------:R-:W1:Y:S01]  /*05b0*/  @!P0 MUFU.EX2 R23, R23 ;  /* 0x0000001700178308 */ /* 0x000e620000000800 */
[----:B------:R-:W-:Y:S01]  /*05c0*/  @!P2 FFMA R22, R15, 1.4426950216293334961, -R22 ;  /* 0x3fb8aa3b0f16a823 */ /* 0x000fe20000000816 */
[----:B------:R-:W-:-:S03]  /*05d0*/  @!P1 MOV R25, 0x437c0000 ;  /* 0x437c000000199802 */ /* 0x000fc60000000f00 */
[----:B------:R-:W-:Y:S01]  /*05e0*/  @!P2 FFMA R26, R15, 1.925963033500011079e-08, R22 ;  /* 0x32a570600f1aa823 */ /* 0x000fe20000000016 */
[----:B-----5:R-:W-:Y:S01]  /*05f0*/  @!P1 FFMA.SAT R22, R20, 0.0057249800302088260651, R17 ;  /* 0x3bbb989d14169823 */ /* 0x020fe20000002011 */
[----:B------:R-:W-:-:S03]  /*0600*/  @!P0 SHF.L.U32 R18, R18, 0x17, RZ ;  /* 0x0000001712128819 */ /* 0x000fc600000006ff */
[----:B------:R-:W-:Y:S01]  /*0610*/  @!P1 FFMA.RM R22, R22, R25, 12582913 ;  /* 0x4b40000116169423 */ /* 0x000fe20000004019 */
[----:B0-----:R-:W-:Y:S01]  /*0620*/  @P0 FMUL R17, R6, R21 ;  /* 0x0000001506110220 */ /* 0x001fe20000400000 */
[----:B------:R-:W-:Y:S01]  /*0630*/  @!P3 MOV R24, 0x3f000000 ;  /* 0x3f0000000018b802 */ /* 0x000fe20000000f00 */
[----:B-1----:R-:W-:Y:S01]  /*0640*/  @!P0 FMUL R17, R18, R23 ;  /* 0x0000001712118220 */ /* 0x002fe20000400000 */
[----:B------:R-:W-:Y:S01]  /*0650*/  @!P1 FADD R23, R22, -12583039 ;  /* 0xcb40007f16179421 */ /* 0x000fe20000000000 */
[----:B------:R-:W-:Y:S02]  /*0660*/  @!P3 MOV R27, 0x437c0000 ;  /* 0x437c0000001bb802 */ /* 0x000fe40000000f00 */
[----:B------:R-:W-:Y:S01]  /*0670*/  @!P3 FFMA.SAT R18, R19, 0.0057249800302088260651, R24 ;  /* 0x3bbb989d1312b823 */ /* 0x000fe20000002018 */
[----:B------:R-:W-:-:S03]  /*0680*/  @!P1 FFMA R25, R20, 1.4426950216293334961, -R23 ;  /* 0x3fb8aa3b14199823 */ /* 0x000fc60000000817 */
[----:B------:R-:W-:Y:S01]  /*0690*/  @!P3 FFMA.RM R18, R18, R27, 12582913 ;  /* 0x4b4000011212b423 */ /* 0x000fe2000000401b */
[----:B------:R-:W-:-:S03]  /*06a0*/  @!P1 FFMA R24, R20, 1.925963033500011079e-08, R25 ;  /* 0x32a5706014189823 */ /* 0x000fc60000000019 */
[----:B------:R-:W-:Y:S01]  /*06b0*/  @!P3 FADD R20, R18, -12583039 ;  /* 0xcb40007f1214b421 */ /* 0x000fe20000000000 */
[----:B------:R-:W-:Y:S03]  /*06c0*/  @P2 MUFU.EX2 R23, R0 ;  /* 0x0000000000172308 */ /* 0x000fe60000000800 */
[----:B------:R-:W-:-:S05]  /*06d0*/  @!P3 FFMA R20, R19, 1.4426950216293334961, -R20 ;  /* 0x3fb8aa3b1314b823 */ /* 0x000fca0000000814 */
[----:B------:R-:W-:Y:S01]  /*06e0*/  @!P1 MUFU.EX2 R24, R24 ;  /* 0x0000001800189308 */ /* 0x000fe20000000800 */
[----:B------:R-:W-:Y:S01]  /*06f0*/  @!P3 FFMA R25, R19, 1.925963033500011079e-08, R20 ;  /* 0x32a570601319b823 */ /* 0x000fe20000000014 */
[----:B------:R-:W-:-:S06]  /*0700*/  @!P4 MOV R27, 0x437c0000 ;  /* 0x437c0000001bc802 */ /* 0x000fcc0000000f00 */
[----:B------:R-:W-:Y:S08]  /*0710*/  @P1 MUFU.EX2 R15, R0 ;  /* 0x00000000000f1308 */ /* 0x000ff00000000800 */
[----:B------:R0:W-:Y:S02]  /*0720*/  @!P2 MUFU.EX2 R21, R26 ;  /* 0x0000001a0015a308 */ /* 0x0001e40000000800 */
[----:B0-----:R-:W-:-:S06]  /*0730*/  @!P4 MOV R26, 0x3f000000 ;  /* 0x3f000000001ac802 */ /* 0x001fcc0000000f00 */
[----:B------:R-:W0:Y:S01]  /*0740*/  @P3 MUFU.EX2 R19, R0 ;  /* 0x0000000000133308 */ /* 0x000e220000000800 */
[----:B------:R-:W-:Y:S02]  /*0750*/  @!P3 SHF.L.U32 R18, R18, 0x17, RZ ;  /* 0x000000171212b819 */ /* 0x000fe400000006ff */
[----:B------:R-:W-:-:S04]  /*0760*/  IADD3 R10, PT, PT, R10, 0x8, RZ ;  /* 0x000000080a0a7810 */ /* 0x000fc80007ffe0ff */
[----:B------:R-:W-:Y:S01]  /*0770*/  ISETP.NE.AND P0, PT, R10, R7, PT ;  /* 0x000000070a00720c */ /* 0x000fe20003f05270 */
[----:B0-----:R-:W-:Y:S01]  /*0780*/  @P3 FMUL R19, R6, R19 ;  /* 0x0000001306133220 */ /* 0x001fe20000400000 */
[----:B------:R-:W-:Y:S01]  /*0790*/  IADD3 R8, PT, PT, R8, 0x8, RZ ;  /* 0x0000000808087810 */ /* 0x000fe20007ffe0ff */
[----:B--2---:R-:W-:Y:S01]  /*07a0*/  @!P4 FFMA.SAT R20, R11, 0.0057249800302088260651, R26 ;  /* 0x3bbb989d0b14c823 */ /* 0x004fe2000000201a */
[----:B------:R-:W-:-:S03]  /*07b0*/  @!P2 SHF.L.U32 R26, R16, 0x17, RZ ;  /* 0x00000017101aa819 */ /* 0x000fc600000006ff */
[----:B------:R-:W-:Y:S01]  /*07c0*/  @!P4 FFMA.RM R20, R20, R27, 12582913 ;  /* 0x4b4000011414c423 */ /* 0x000fe2000000401b */
[----:B------:R-:W-:Y:S02]  /*07d0*/  @!P1 SHF.L.U32 R27, R22, 0x17, RZ ;  /* 0x00000017161b9819 */ /* 0x000fe400000006ff */
[----:B------:R-:W-:Y:S01]  /*07e0*/  @!P5 MOV R22, 0x3f000000 ;  /* 0x3f0000000016d802 */ /* 0x000fe20000000f00 */
[----:B------:R-:W-:Y:S01]  /*07f0*/  @P2 FMUL R16, R6, R23 ;  /* 0x0000001706102220 */ /* 0x000fe20000400000 */
[----:B------:R-:W-:Y:S01]  /*0800*/  @!P2 FMUL R16, R26, R21 ;  /* 0x000000151a10a220 */ /* 0x000fe20000400000 */
[----:B------:R-:W-:Y:S01]  /*0810*/  @!P1 FMUL R24, R27, R24 ;  /* 0x000000181b189220 */ /* 0x000fe20000400000 */
[----:B------:R-:W-:Y:S01]  /*0820*/  @P1 FMUL R24, R6, R15 ;  /* 0x0000000f06181220 */ /* 0x000fe20000400000 */
[----:B------:R-:W-:Y:S01]  /*0830*/  @!P4 FADD R26, R20, -12583039 ;  /* 0xcb40007f141ac421 */ /* 0x000fe20000000000 */
[----:B------:R-:W-:Y:S02]  /*0840*/  @!P5 MOV R15, 0x437c0000 ;  /* 0x437c0000000fd802 */ /* 0x000fe40000000f00 */
[----:B------:R-:W-:Y:S01]  /*0850*/  @!P6 MOV R27, 0x3f000000 ;  /* 0x3f000000001be802 */ /* 0x000fe20000000f00 */
[----:B------:R-:W-:Y:S01]  /*0860*/  @!P4 FFMA R26, R11, 1.4426950216293334961, -R26 ;  /* 0x3fb8aa3b0b1ac823 */ /* 0x000fe2000000081a */
[----:B------:R0:W-:Y:S01]  /*0870*/  @!P3 MUFU.EX2 R21, R25 ;  /* 0x000000190015b308 */ /* 0x0001e20000000800 */
[----:B------:R-:W-:-:S02]  /*0880*/  @!P5 FFMA.SAT R22, R13, 0.0057249800302088260651, R22 ;  /* 0x3bbb989d0d16d823 */ /* 0x000fc40000002016 */
[----:B------:R-:W-:Y:S02]  /*0890*/  @!P4 FFMA R11, R11, 1.925963033500011079e-08, R26 ;  /* 0x32a570600b0bc823 */ /* 0x000fe4000000001a */
[----:B------:R-:W-:Y:S01]  /*08a0*/  @!P5 FFMA.RM R22, R22, R15, 12582913 ;  /* 0x4b4000011616d423 */ /* 0x000fe2000000400f */
[----:B0-----:R-:W-:Y:S01]  /*08b0*/  FADD R25, R24, R3 ;  /* 0x0000000318197221 */ /* 0x001fe20000000000 */
[----:B------:R-:W-:Y:S02]  /*08c0*/  @!P6 MOV R26, 0x437c0000 ;  /* 0x437c0000001ae802 */ /* 0x000fe40000000f00 */
[----:B------:R-:W-:Y:S01]  /*08d0*/  @!P5 FADD R24, R22, -12583039 ;  /* 0xcb40007f1618d421 */ /* 0x000fe20000000000 */
[----:B------:R-:W-:-:S03]  /*08e0*/  @!P6 FFMA.SAT R3, R14, 0.0057249800302088260651, R27 ;  /* 0x3bbb989d0e03e823 */ /* 0x000fc6000000201b */
[----:B------:R-:W-:Y:S01]  /*08f0*/  @!P5 FFMA R24, R13, 1.4426950216293334961, -R24 ;  /* 0x3fb8aa3b0d18d823 */ /* 0x000fe20000000818 */
[----:B------:R-:W-:Y:S01]  /*0900*/  @!P6 FFMA.RM R3, R3, R26, 12582913 ;  /* 0x4b4000010303e423 */ /* 0x000fe2000000401a */
[----:B------:R-:W-:Y:S01]  /*0910*/  FADD R26, R25, R12 ;  /* 0x0000000c191a7221 */ /* 0x000fe20000000000 */
[----:B------:R-:W0:Y:S01]  /*0920*/  @P4 MUFU.EX2 R23, R0 ;  /* 0x0000000000174308 */ /* 0x000e220000000800 */
[----:B------:R-:W-:Y:S01]  /*0930*/  @!P5 FFMA R12, R13, 1.925963033500011079e-08, R24 ;  /* 0x32a570600d0cd823 */ /* 0x000fe20000000018 */
[----:B------:R-:W-:-:S06]  /*0940*/  @!P6 FADD R13, R3, -12583039 ;  /* 0xcb40007f030de421 */ /* 0x000fcc0000000000 */
[----:B------:R-:W1:Y:S01]  /*0950*/  @!P4 MUFU.EX2 R11, R11 ;  /* 0x0000000b000bc308 */ /* 0x000e620000000800 */
[----:B------:R-:W-:-:S04]  /*0960*/  @!P6 FFMA R13, R14, 1.4426950216293334961, -R13 ;  /* 0x3fb8aa3b0e0de823 */ /* 0x000fc8000000080d */
[----:B------:R-:W-:-:S03]  /*0970*/  @!P6 FFMA R13, R14, 1.925963033500011079e-08, R13 ;  /* 0x32a570600e0de823 */ /* 0x000fc6000000000d */
[----:B------:R-:W2:Y:S01]  /*0980*/  @P5 MUFU.EX2 R15, R0 ;  /* 0x00000000000f5308 */ /* 0x000ea20000000800 */
[----:B------:R-:W-:-:S07]  /*0990*/  @!P4 SHF.L.U32 R20, R20, 0x17, RZ ;  /* 0x000000171414c819 */ /* 0x000fce00000006ff */
[----:B------:R-:W3:Y:S01]  /*09a0*/  @!P5 MUFU.EX2 R12, R12 ;  /* 0x0000000c000cd308 */ /* 0x000ee20000000800 */
[----:B------:R-:W-:Y:S01]  /*09b0*/  FADD R17, R26, R17 ;  /* 0x000000111a117221 */ /* 0x000fe20000000000 */
[----:B0-----:R-:W-:-:S06]  /*09c0*/  @P4 FMUL R23, R6, R23 ;  /* 0x0000001706174220 */ /* 0x001fcc0000400000 */
[----:B------:R-:W0:Y:S01]  /*09d0*/  @P6 MUFU.EX2 R25, R0 ;  /* 0x0000000000196308 */ /* 0x000e220000000800 */
[----:B------:R-:W-:Y:S01]  /*09e0*/  FADD R16, R17, R16 ;  /* 0x0000001011107221 */ /* 0x000fe20000000000 */
[----:B------:R-:W-:Y:S01]  /*09f0*/  @!P3 FMUL R19, R18, R21 ;  /* 0x000000151213b220 */ /* 0x000fe20000400000 */
[----:B-1----:R-:W-:-:S05]  /*0a00*/  @!P4 FMUL R23, R20, R11 ;  /* 0x0000000b1417c220 */ /* 0x002fca0000400000 */
[----:B------:R-:W1:Y:S01]  /*0a10*/  @!P6 MUFU.EX2 R14, R13 ;  /* 0x0000000d000ee308 */ /* 0x000e620000000800 */
[----:B------:R-:W-:Y:S01]  /*0a20*/  @!P5 SHF.L.U32 R11, R22, 0x17, RZ ;  /* 0x00000017160bd819 */ /* 0x000fe200000006ff */
[----:B------:R-:W-:Y:S01]  /*0a30*/  FADD R16, R16, R19 ;  /* 0x0000001310107221 */ /* 0x000fe20000000000 */
[----:B--2---:R-:W-:-:S03]  /*0a40*/  @P5 FMUL R15, R6, R15 ;  /* 0x0000000f060f5220 */ /* 0x004fc60000400000 */
[----:B---3--:R-:W-:Y:S01]  /*0a50*/  @!P5 FMUL R15, R11, R12 ;  /* 0x0000000c0b0fd220 */ /* 0x008fe20000400000 */
[----:B------:R-:W-:Y:S01]  /*0a60*/  @!P6 SHF.L.U32 R11, R3, 0x17, RZ ;  /* 0x00000017030be819 */ /* 0x000fe200000006ff */
[----:B------:R-:W-:Y:S01]  /*0a70*/  FADD R16, R16, R23 ;  /* 0x0000001710107221 */ /* 0x000fe20000000000 */
[----:B0-----:R-:W-:Y:S01]  /*0a80*/  @P6 FMUL R3, R6, R25 ;  /* 0x0000001906036220 */ /* 0x001fe20000400000 */
[----:B------:R-:W-:Y:S02]  /*0a90*/  IADD3 R4, P1, PT, R4, 0x20, RZ ;  /* 0x0000002004047810 */ /* 0x000fe40007f3e0ff */
[----:B------:R-:W-:Y:S01]  /*0aa0*/  FADD R16, R16, R15 ;  /* 0x0000000f10107221 */ /* 0x000fe20000000000 */
[----:B-1----:R-:W-:Y:S01]  /*0ab0*/  @!P6 FMUL R3, R11, R14 ;  /* 0x0000000e0b03e220 */ /* 0x002fe20000400000 */
[----:B------:R-:W-:-:S03]  /*0ac0*/  IADD3.X R5, PT, PT, RZ, R5, RZ, P1, !PT ;  /* 0x00000005ff057210 */ /* 0x000fc60000ffe4ff */
[----:B------:R-:W-:Y:S01]  /*0ad0*/  FADD R3, R16, R3 ;  /* 0x0000000310037221 */ /* 0x000fe20000000000 */
[----:B------:R-:W-:Y:S06]  /*0ae0*/  @P0 BRA `(.L_x_2) ;  /* 0xfffffff400e40947 */ /* 0x000fec000383ffff */
.L_x_1:
[----:B------:R-:W-:Y:S05]  /*0af0*/  BRA.U !UP1, `(.L_x_0) ;  /* 0x00000009093c7547 */ /* 0x000fea000b800000 */
[----:B------:R-:W0:Y:S01]  /*0b00*/  LDCU UR4, c[0x0][0x394] ;  /* 0x00007280ff0477ac */ /* 0x000e220008000800 */
[----:B------:R-:W-:Y:S02]  /*0b10*/  UISETP.GE.U32.AND UP0, UPT, UR6, 0x4, UPT ;  /* 0x000000040600788c */ /* 0x000fe4000bf06070 */
[----:B0-----:R-:W-:-:S04]  /*0b20*/  ULOP3.LUT UR7, UR4, 0x3, URZ, 0xc0, !UPT ;  /* 0x0000000304077892 */ /* 0x001fc8000f8ec0ff */
[----:B------:R-:W-:-:S03]  /*0b30*/  UISETP.NE.AND UP1, UPT, UR7, URZ, UPT ;  /* 0x000000ff0700728c */ /* 0x000fc6000bf25270 */
[----:B------:R-:W-:Y:S08]  /*0b40*/  BRA.U !UP0, `(.L_x_3) ;  /* 0x0000000508207547 */ /* 0x000ff0000b800000 */
[C---:B------:R-:W-:Y:S01]  /*0b50*/  ISETP.GE.AND P0, PT, R7.reuse, UR5, PT ;  /* 0x0000000507007c0c */ /* 0x040fe2000bf06270 */
[----:B------:R-:W0:Y:S01]  /*0b60*/  LDCU.64 UR10, c[0x0][0x388] ;  /* 0x00007100ff0a77ac */ /* 0x000e220008000a00 */
[C---:B------:R-:W-:Y:S02]  /*0b70*/  IADD3 R8, PT, PT, R7.reuse, 0x1, RZ ;  /* 0x0000000107087810 */ /* 0x040fe40007ffe0ff */
[----:B------:R-:W-:Y:S02]  /*0b80*/  IADD3 R4, P2, PT, R2, R7, RZ ;  /* 0x0000000702047210 */ /* 0x000fe40007f5e0ff */
[----:B------:R-:W-:Y:S02]  /*0b90*/  ISETP.GE.AND P1, PT, R8, UR5, PT ;  /* 0x0000000508007c0c */ /* 0x000fe4000bf26270 */
[----:B------:R-:W-:-:S05]  /*0ba0*/  IADD3 R8, PT, PT, R7, 0x2, RZ ;  /* 0x0000000207087810 */ /* 0x000fca0007ffe0ff */
[----:B------:R-:W1:Y:S01]  /*0bb0*/  @!P0 LDC.64 R14, c[0x0][0x388] ;  /* 0x0000e200ff0e8b82 */ /* 0x000e620000000a00 */
[----:B------:R-:W-:-:S05]  /*0bc0*/  @!P0 IADD3 R5, PT, PT, R2, R7, RZ ;  /* 0x0000000702058210 */ /* 0x000fca0007ffe0ff */
[----:B-1----:R-:W-:Y:S01]  /*0bd0*/  @!P0 IMAD.WIDE R14, R5, 0x4, R14 ;  /* 0x00000004050e8825 */ /* 0x002fe200078e020e */
[----:B------:R-:W-:Y:S02]  /*0be0*/  LEA.HI.X.SX32 R5, R2, RZ, 0x1, P2 ;  /* 0x000000ff02057211 */ /* 0x000fe400010f0eff */
[----:B0-----:R-:W-:-:S03]  /*0bf0*/  LEA R18, P2, R4, UR10, 0x2 ;  /* 0x0000000a04127c11 */ /* 0x001fc6000f8410ff */
[----:B------:R0:W2:Y:S01]  /*0c00*/  @!P0 LDG.E R14, desc[UR8][R14.64] ;  /* 0x000000080e0e8981 */ /* 0x0000a2000c1e1900 */
[----:B------:R-:W-:Y:S02]  /*0c10*/  LEA.HI.X R19, R4, UR11, R5, 0x2, P2 ;  /* 0x0000000b04137c11 */ /* 0x000fe400090f1405 */
[----:B------:R-:W-:Y:S02]  /*0c20*/  ISETP.GE.AND P2, PT, R8, UR5, PT ;  /* 0x0000000508007c0c */ /* 0x000fe4000bf46270 */
[----:B------:R-:W-:Y:S01]  /*0c30*/  IADD3 R4, PT, PT, R7, 0x3, RZ ;  /* 0x0000000307047810 */ /* 0x000fe20007ffe0ff */
[----:B------:R-:W3:Y:S03]  /*0c40*/  @!P1 LDG.E R16, desc[UR8][R18.64+0x4] ;  /* 0x0000040812109981 */ /* 0x000ee6000c1e1900 */
[----:B------:R-:W-:-:S07]  /*0c50*/  ISETP.GE.AND P3, PT, R4, UR5, PT ;  /* 0x0000000504007c0c */ /* 0x000fce000bf66270 */
[----:B------:R-:W4:Y:S06]  /*0c60*/  @!P2 LDG.E R4, desc[UR8][R18.64+0x8] ;  /* 0x000008081204a981 */ /* 0x000f2c000c1e1900 */
[----:B------:R1:W5:Y:S01]  /*0c70*/  @!P3 LDG.E R8, desc[UR8][R18.64+0xc] ;  /* 0x00000c081208b981 */ /* 0x000362000c1e1900 */
[----:B------:R-:W-:Y:S01]  /*0c80*/  @!P0 MOV R5, 0x3f000000 ;  /* 0x3f00000000058802 */ /* 0x000fe20000000f00 */
[----:B------:R-:W-:Y:S01]  /*0c90*/  @P0 MUFU.EX2 R13, R0 ;  /* 0x00000000000d0308 */ /* 0x000fe20000000800 */
[----:B0-----:R-:W-:Y:S02]  /*0ca0*/  @!P0 MOV R15, 0x437c0000 ;  /* 0x437c0000000f8802 */ /* 0x001fe40000000f00 */
[----:B------:R-:W-:-:S02]  /*0cb0*/  @!P1 MOV R17, 0x3f000000 ;  /* 0x3f00000000119802 */ /* 0x000fc40000000f00 */
[----:B------:R-:W-:Y:S02]  /*0cc0*/  @!P1 MOV R21, 0x437c0000 ;  /* 0x437c000000159802 */ /* 0x000fe40000000f00 */
[----:B------:R-:W-:Y:S01]  /*0cd0*/  @!P3 MOV R23, 0x3f000000 ;  /* 0x3f0000000017b802 */ /* 0x000fe20000000f00 */
[----:B------:R-:W0:Y:S01]  /*0ce0*/  @P1 MUFU.EX2 R11, R0 ;  /* 0x00000000000b1308 */ /* 0x000e220000000800 */
[----:B-1----:R-:W-:Y:S02]  /*0cf0*/  @!P2 MOV R19, 0x3f000000 ;  /* 0x3f0000000013a802 */ /* 0x002fe40000000f00 */
[----:B------:R-:W-:Y:S02]  /*0d00*/  @!P3 MOV R25, 0x437c0000 ;  /* 0x437c00000019b802 */ /* 0x000fe40000000f00 */
[----:B------:R-:W-:Y:S01]  /*0d10*/  IADD3 R7, PT, PT, R7, 0x4, RZ ;  /* 0x0000000407077810 */ /* 0x000fe20007ffe0ff */
[----:B0-----:R-:W-:Y:S01]  /*0d20*/  @P1 FMUL R11, R6, R11 ;  /* 0x0000000b060b1220 */ /* 0x001fe20000400000 */
[----:B--2---:R-:W-:-:S02]  /*0d30*/  @!P0 FFMA.SAT R12, R14, 0.0057249800302088260651, R5 ;  /* 0x3bbb989d0e0c8823 */ /* 0x004fc40000002005 */
[----:B------:R-:W0:Y:S02]  /*0d40*/  @P2 MUFU.EX2 R5, R0 ;  /* 0x0000000000052308 */ /* 0x000e240000000800 */
[----:B------:R-:W-:Y:S01]  /*0d50*/  @!P0 FFMA.RM R12, R12, R15, 12582913 ;  /* 0x4b4000010c0c8423 */ /* 0x000fe2000000400f */
[----:B---3--:R-:W-:-:S03]  /*0d60*/  @!P1 FFMA.SAT R10, R16, 0.0057249800302088260651, R17 ;  /* 0x3bbb989d100a9823 */ /* 0x008fc60000002011 */
[C---:B------:R-:W-:Y:S01]  /*0d70*/  @!P0 FADD R15, R12.reuse, -12583039 ;  /* 0xcb40007f0c0f8421 */ /* 0x040fe20000000000 */
[----:B------:R-:W-:Y:S01]  /*0d80*/  @!P0 SHF.L.U32 R12, R12, 0x17, RZ ;  /* 0x000000170c0c8819 */ /* 0x000fe200000006ff */
[----:B------:R-:W-:Y:S01]  /*0d90*/  @!P1 FFMA.RM R10, R10, R21, 12582913 ;  /* 0x4b4000010a0a9423 */ /* 0x000fe20000004015 */
[----:B------:R-:W-:Y:S01]  /*0da0*/  @!P2 MOV R21, 0x437c0000 ;  /* 0x437c00000015a802 */ /* 0x000fe20000000f00 */
[----:B------:R-:W-:Y:S02]  /*0db0*/  @!P0 FFMA R17, R14, 1.4426950216293334961, -R15 ;  /* 0x3fb8aa3b0e118823 */ /* 0x000fe4000000080f */
[----:B------:R-:W1:Y:S01]  /*0dc0*/  @P3 MUFU.EX2 R15, R0 ;  /* 0x00000000000f3308 */ /* 0x000e620000000800 */
[----:B----4-:R-:W-:Y:S01]  /*0dd0*/  @!P2 FFMA.SAT R18, R4, 0.0057249800302088260651, R19 ;  /* 0x3bbb989d0412a823 */ /* 0x010fe20000002013 */
[----:B------:R-:W-:Y:S01]  /*0de0*/  @!P1 FADD R19, R10, -12583039 ;  /* 0xcb40007f0a139421 */ /* 0x000fe20000000000 */
[----:B------:R-:W-:Y:S01]  /*0df0*/  @!P0 FFMA R17, R14, 1.925963033500011079e-08, R17 ;  /* 0x32a570600e118823 */ /* 0x000fe20000000011 */
[----:B0-----:R-:W-:Y:S01]  /*0e00*/  @P2 FMUL R5, R6, R5 ;  /* 0x0000000506052220 */ /* 0x001fe20000400000 */
[----:B------:R-:W-:Y:S01]  /*0e10*/  @!P2 FFMA.RM R14, R18, R21, 12582913 ;  /* 0x4b400001120ea423 */ /* 0x000fe20000004015 */
[----:B------:R-:W-:Y:S01]  /*0e20*/  @!P1 FFMA R19, R16, 1.4426950216293334961, -R19 ;  /* 0x3fb8aa3b10139823 */ /* 0x000fe20000000813 */
[----:B-----5:R-:W-:-:S02]  /*0e30*/  @!P3 FFMA.SAT R20, R8, 0.0057249800302088260651, R23 ;  /* 0x3bbb989d0814b823 */ /* 0x020fc40000002017 */
[----:B------:R-:W-:Y:S01]  /*0e40*/  @!P2 FADD R21, R14, -12583039 ;  /* 0xcb40007f0e15a421 */ /* 0x000fe20000000000 */
[----:B------:R-:W-:Y:S01]  /*0e50*/  @!P1 FFMA R18, R16, 1.925963033500011079e-08, R19 ;  /* 0x32a5706010129823 */ /* 0x000fe20000000013 */
[----:B------:R-:W-:Y:S01]  /*0e60*/  @!P3 FFMA.RM R16, R20, R25, 12582913 ;  /* 0x4b4000011410b423 */ /* 0x000fe20000004019 */
[----:B------:R-:W0:Y:S01]  /*0e70*/  @!P0 MUFU.EX2 R17, R17 ;  /* 0x0000001100118308 */ /* 0x000e220000000800 */
[----:B------:R-:W-:Y:S02]  /*0e80*/  @!P2 FFMA R21, R4, 1.4426950216293334961, -R21 ;  /* 0x3fb8aa3b0415a823 */ /* 0x000fe40000000815 */
[C---:B------:R-:W-:Y:S01]  /*0e90*/  @!P3 FADD R19, R16.reuse, -12583039 ;  /* 0xcb40007f1013b421 */ /* 0x040fe20000000000 */
[----:B------:R-:W-:Y:S01]  /*0ea0*/  @!P3 SHF.L.U32 R16, R16, 0x17, RZ ;  /* 0x000000171010b819 */ /* 0x000fe200000006ff */
[----:B------:R-:W-:Y:S01]  /*0eb0*/  @!P2 FFMA R4, R4, 1.925963033500011079e-08, R21 ;  /* 0x32a570600404a823 */ /* 0x000fe20000000015 */
[----:B-1----:R-:W-:Y:S01]  /*0ec0*/  @P3 FMUL R15, R6, R15 ;  /* 0x0000000f060f3220 */ /* 0x002fe20000400000 */
[C---:B------:R-:W-:Y:S01]  /*0ed0*/  @!P3 FFMA R19, R8.reuse, 1.4426950216293334961, -R19 ;  /* 0x3fb8aa3b0813b823 */ /* 0x040fe20000000813 */
[----:B------:R-:W1:Y:S03]  /*0ee0*/  @!P1 MUFU.EX2 R18, R18 ;  /* 0x0000001200129308 */ /* 0x000e660000000800 */
[----:B------:R-:W-:Y:S01]  /*0ef0*/  @!P3 FFMA R19, R8, 1.925963033500011079e-08, R19 ;  /* 0x32a570600813b823 */ /* 0x000fe20000000013 */
[----:B------:R-:W-:Y:S01]  /*0f00*/  @P0 FMUL R8, R6, R13 ;  /* 0x0000000d06080220 */ /* 0x000fe20000400000 */
[----:B------:R-:W-:-:S03]  /*0f10*/  @!P1 SHF.L.U32 R13, R10, 0x17, RZ ;  /* 0x000000170a0d9819 */ /* 0x000fc600000006ff */
[----:B------:R-:W2:Y:S01]  /*0f20*/  @!P2 MUFU.EX2 R4, R4 ;  /* 0x000000040004a308 */ /* 0x000ea20000000800 */
[----:B0-----:R-:W-:-:S04]  /*0f30*/  @!P0 FMUL R8, R12, R17 ;  /* 0x000000110c088220 */ /* 0x001fc80000400000 */
[----:B------:R-:W-:Y:S01]  /*0f40*/  FADD R8, R3, R8 ;  /* 0x0000000803087221 */ /* 0x000fe20000000000 */
[----:B------:R-:W-:Y:S02]  /*0f50*/  @!P2 SHF.L.U32 R3, R14, 0x17, RZ ;  /* 0x000000170e03a819 */ /* 0x000fe400000006ff */
[----:B------:R-:W0:Y:S01]  /*0f60*/  @!P3 MUFU.EX2 R19, R19 ;  /* 0x000000130013b308 */ /* 0x000e220000000800 */
[----:B-1----:R-:W-:-:S04]  /*0f70*/  @!P1 FMUL R11, R13, R18 ;  /* 0x000000120d0b9220 */ /* 0x002fc80000400000 */
[----:B------:R-:W-:Y:S01]  /*0f80*/  FADD R8, R8, R11 ;  /* 0x0000000b08087221 */ /* 0x000fe20000000000 */
[----:B--2---:R-:W-:-:S04]  /*0f90*/  @!P2 FMUL R5, R3, R4 ;  /* 0x000000040305a220 */ /* 0x004fc80000400000 */
[----:B------:R-:W-:Y:S01]  /*0fa0*/  FADD R8, R8, R5 ;  /* 0x0000000508087221 */ /* 0x000fe20000000000 */
[----:B0-----:R-:W-:-:S04]  /*0fb0*/  @!P3 FMUL R15, R16, R19 ;  /* 0x00000013100fb220 */ /* 0x001fc80000400000 */
[----:B------:R-:W-:-:S07]  /*0fc0*/  FADD R3, R8, R15 ;  /* 0x0000000f08037221 */ /* 0x000fce0000000000 */
.L_x_3:
[----:B------:R-:W-:Y:S05]  /*0fd0*/  BRA.U !UP1, `(.L_x_0) ;  /* 0x0000000509047547 */ /* 0x000fea000b800000 */
[----:B------:R-:W-:Y:S02]  /*0fe0*/  UISETP.NE.AND UP0, UPT, UR7, 0x1, UPT ;  /* 0x000000010700788c */ /* 0x000fe4000bf05270 */
[----:B------:R-:W-:-:S04]  /*0ff0*/  ULOP3.LUT UR4, UR4, 0x1, URZ, 0xc0, !UPT ;  /* 0x0000000104047892 */ /* 0x000fc8000f8ec0ff */
[----:B------:R-:W-:-:S03]  /*1000*/  UISETP.NE.U32.AND UP1, UPT, UR4, 0x1, UPT ;  /* 0x000000010400788c */ /* 0x000fc6000bf25070 */
[----:B------:R-:W-:Y:S08]  /*1010*/  BRA.U !UP0, `(.L_x_4) ;  /* 0x0000000108a47547 */ /* 0x000ff0000b800000 */
[C---:B------:R-:W-:Y:S02]  /*1020*/  ISETP.GE.AND P0, PT, R7.reuse, UR5, PT ;  /* 0x0000000507007c0c */ /* 0x040fe4000bf06270 */
[----:B------:R-:W-:-:S04]  /*1030*/  IADD3 R4, PT, PT, R7, 0x1, RZ ;  /* 0x0000000107047810 */ /* 0x000fc80007ffe0ff */
[----:B------:R-:W-:-:S07]  /*1040*/  ISETP.GE.AND P1, PT, R4, UR5, PT ;  /* 0x0000000504007c0c */ /* 0x000fce000bf26270 */
[----:B------:R-:W0:Y:S01]  /*1050*/  @!P0 LDC.64 R10, c[0x0][0x388] ;  /* 0x0000e200ff0a8b82 */ /* 0x000e220000000a00 */
[----:B------:R-:W-:-:S05]  /*1060*/  @!P0 IADD3 R13, PT, PT, R2, R7, RZ ;  /* 0x00000007020d8210 */ /* 0x000fca0007ffe0ff */
[----:B------:R-:W-:Y:S02]  /*1070*/  @!P1 IADD3 R15, P2, PT, R2, R7, RZ ;  /* 0x00000007020f9210 */ /* 0x000fe40007f5e0ff */
[----:B------:R-:W1:Y:S01]  /*1080*/  @!P1 LDC.64 R4, c[0x0][0x388] ;  /* 0x0000e200ff049b82 */ /* 0x000e620000000a00 */
[----:B0-----:R-:W-:Y:S01]  /*1090*/  @!P0 IMAD.WIDE R10, R13, 0x4, R10 ;  /* 0x000000040d0a8825 */ /* 0x001fe200078e020a */
[----:B------:R-:W-:-:S04]  /*10a0*/  @!P1 SHF.R.S32.HI R13, RZ, 0x1f, R7 ;  /* 0x0000001fff0d9819 */ /* 0x000fc80000011407 */
[----:B------:R-:W-:Y:S01]  /*10b0*/  @!P1 LEA.HI.X.SX32 R8, R2, R13, 0x1, P2 ;  /* 0x0000000d02089211 */ /* 0x000fe200010f0eff */
[----:B------:R-:W2:Y:S01]  /*10c0*/  @!P0 LDG.E R10, desc[UR8][R10.64] ;  /* 0x000000080a0a8981 */ /* 0x000ea2000c1e1900 */
[----:B-1----:R-:W-:-:S04]  /*10d0*/  @!P1 LEA R4, P2, R15, R4, 0x2 ;  /* 0x000000040f049211 */ /* 0x002fc800078410ff */
[----:B------:R-:W-:-:S05]  /*10e0*/  @!P1 LEA.HI.X R5, R15, R5, R8, 0x2, P2 ;  /* 0x000000050f059211 */ /* 0x000fca00010f1408 */
[----:B------:R-:W3:Y:S01]  /*10f0*/  @!P1 LDG.E R4, desc[UR8][R4.64+0x4] ;  /* 0x0000040804049981 */ /* 0x000ee2000c1e1900 */
[----:B------:R-:W-:Y:S02]  /*1100*/  @!P0 MOV R13, 0x3f000000 ;  /* 0x3f000000000d8802 */ /* 0x000fe40000000f00 */
[----:B------:R-:W-:Y:S02]  /*1110*/  @!P0 MOV R15, 0x437c0000 ;  /* 0x437c0000000f8802 */ /* 0x000fe40000000f00 */
[----:B------:R-:W-:Y:S02]  /*1120*/  @!P1 MOV R17, 0x3f000000 ;  /* 0x3f00000000119802 */ /* 0x000fe40000000f00 */
[----:B------:R-:W-:Y:S02]  /*1130*/  @!P1 MOV R19, 0x437c0000 ;  /* 0x437c000000139802 */ /* 0x000fe40000000f00 */
[----:B------:R-:W-:Y:S01]  /*1140*/  IADD3 R7, PT, PT, R7, 0x2, RZ ;  /* 0x0000000207077810 */ /* 0x000fe20007ffe0ff */
[----:B--2---:R-:W-:-:S02]  /*1150*/  @!P0 FFMA.SAT R8, R10, 0.0057249800302088260651, R13 ;  /* 0x3bbb989d0a088823 */ /* 0x004fc4000000200d */
[----:B------:R-:W0:Y:S02]  /*1160*/  @P0 MUFU.EX2 R13, R0 ;  /* 0x00000000000d0308 */ /* 0x000e240000000800 */
[----:B------:R-:W-:-:S04]  /*1170*/  @!P0 FFMA.RM R15, R8, R15, 12582913 ;  /* 0x4b400001080f8423 */ /* 0x000fc8000000400f */
[C---:B------:R-:W-:Y:S01]  /*1180*/  @!P0 FADD R11, R15.reuse, -12583039 ;  /* 0xcb40007f0f0b8421 */ /* 0x040fe20000000000 */
[----:B------:R-:W-:Y:S01]  /*1190*/  @!P0 SHF.L.U32 R15, R15, 0x17, RZ ;  /* 0x000000170f0f8819 */ /* 0x000fe200000006ff */
[----:B---3--:R-:W-:Y:S02]  /*11a0*/  @!P1 FFMA.SAT R8, R4, 0.0057249800302088260651, R17 ;  /* 0x3bbb989d04089823 */ /* 0x008fe40000002011 */
[----:B------:R-:W-:Y:S01]  /*11b0*/  @!P0 FFMA R11, R10, 1.4426950216293334961, -R11 ;  /* 0x3fb8aa3b0a0b8823 */ /* 0x000fe2000000080b */
[----:B------:R-:W1:Y:S01]  /*11c0*/  @P1 MUFU.EX2 R17, R0 ;  /* 0x0000000000111308 */ /* 0x000e620000000800 */
[----:B------:R-:W-:Y:S02]  /*11d0*/  @!P1 FFMA.RM R8, R8, R19, 12582913 ;  /* 0x4b40000108089423 */ /* 0x000fe40000004013 */
[----:B------:R-:W-:Y:S02]  /*11e0*/  @!P0 FFMA R12, R10, 1.925963033500011079e-08, R11 ;  /* 0x32a570600a0c8823 */ /* 0x000fe4000000000b */
[C---:B------:R-:W-:Y:S01]  /*11f0*/  @!P1 FADD R5, R8.reuse, -12583039 ;  /* 0xcb40007f08059421 */ /* 0x040fe20000000000 */
[----:B------:R-:W-:-:S03]  /*1200*/  @!P1 SHF.L.U32 R8, R8, 0x17, RZ ;  /* 0x0000001708089819 */ /* 0x000fc600000006ff */
[----:B------:R-:W2:Y:S01]  /*1210*/  @!P0 MUFU.EX2 R12, R12 ;  /* 0x0000000c000c8308 */ /* 0x000ea20000000800 */
[----:B------:R-:W-:-:S04]  /*1220*/  @!P1 FFMA R5, R4, 1.4426950216293334961, -R5 ;  /* 0x3fb8aa3b04059823 */ /* 0x000fc80000000805 */
[----:B------:R-:W-:Y:S01]  /*1230*/  @!P1 FFMA R10, R4, 1.925963033500011079e-08, R5 ;  /* 0x32a57060040a9823 */ /* 0x000fe20000000005 */
[C---:B0-----:R-:W-:Y:S01]  /*1240*/  @P0 FMUL R4, R6.reuse, R13 ;  /* 0x0000000d06040220 */ /* 0x041fe20000400000 */
[----:B-1----:R-:W-:Y:S02]  /*1250*/  @P1 FMUL R5, R6, R17 ;  /* 0x0000001106051220 */ /* 0x002fe40000400000 */
[----:B------:R-:W0:Y:S01]  /*1260*/  @!P1 MUFU.EX2 R11, R10 ;  /* 0x0000000a000b9308 */ /* 0x000e220000000800 */
[----:B--2---:R-:W-:-:S04]  /*1270*/  @!P0 FMUL R4, R15, R12 ;  /* 0x0000000c0f048220 */ /* 0x004fc80000400000 */
[----:B------:R-:W-:Y:S01]  /*1280*/  FADD R4, R3, R4 ;  /* 0x0000000403047221 */ /* 0x000fe20000000000 */
[----:B0-----:R-:W-:-:S04]  /*1290*/  @!P1 FMUL R5, R8, R11 ;  /* 0x0000000b08059220 */ /* 0x001fc80000400000 */
[----:B------:R-:W-:-:S07]  /*12a0*/  FADD R3, R4, R5 ;  /* 0x0000000504037221 */ /* 0x000fce0000000000 */
.L_x_4:
[----:B------:R-:W-:Y:S05]  /*12b0*/  BRA.U UP1, `(.L_x_0) ;  /* 0x00000001014c7547 */ /* 0x000fea000b800000 */
[----:B------:R-:W-:-:S13]  /*12c0*/  ISETP.GE.AND P0, PT, R7, UR5, PT ;  /* 0x0000000507007c0c */ /* 0x000fda000bf06270 */
[----:B------:R-:W0:Y:S02]  /*12d0*/  @P0 MUFU.EX2 R5, R0 ;  /* 0x0000000000050308 */ /* 0x000e240000000800 */
[----:B0-----:R-:W-:Y:S01]  /*12e0*/  @P0 FMUL R6, R6, R5 ;  /* 0x0000000506060220 */ /* 0x001fe20000400000 */
[----:B------:R-:W-:Y:S06]  /*12f0*/  @P0 BRA `(.L_x_5) ;  /* 0x0000000000380947 */ /* 0x000fec0003800000 */
[----:B------:R-:W0:Y:S01]  /*1300*/  LDC.64 R4, c[0x0][0x388] ;  /* 0x0000e200ff047b82 */ /* 0x000e220000000a00 */
[----:B------:R-:W-:-:S05]  /*1310*/  IADD3 R7, PT, PT, R2, R7, RZ ;  /* 0x0000000702077210 */ /* 0x000fca0007ffe0ff */
[----:B0-----:R-:W-:-:S06]  /*1320*/  IMAD.WIDE R4, R7, 0x4, R4 ;  /* 0x0000000407047825 */ /* 0x001fcc00078e0204 */
[----:B------:R-:W2:Y:S01]  /*1330*/  LDG.E R4, desc[UR8][R4.64] ;  /* 0x0000000804047981 */ /* 0x000ea2000c1e1900 */
[----:B------:R-:W-:Y:S01]  /*1340*/  HFMA2 R7, -RZ, RZ, 1.75, 0 ;  /* 0x3f000000ff077431 */ /* 0x000fe200000001ff */
[----:B------:R-:W-:-:S04]  /*1350*/  MOV R11, 0x437c0000 ;  /* 0x437c0000000b7802 */ /* 0x000fc80000000f00 */
[----:B--2---:R-:W-:-:S04]  /*1360*/  FFMA.SAT R0, R4, 0.0057249800302088260651, R7 ;  /* 0x3bbb989d04007823 */ /* 0x004fc80000002007 */
[----:B------:R-:W-:-:S04]  /*1370*/  FFMA.RM R0, R0, R11, 12582913 ;  /* 0x4b40000100007423 */ /* 0x000fc8000000400b */
[C---:B------:R-:W-:Y:S01]  /*1380*/  FADD R7, R0.reuse, -12583039 ;  /* 0xcb40007f00077421 */ /* 0x040fe20000000000 */
[----:B------:R-:W-:-:S03]  /*1390*/  SHF.L.U32 R0, R0, 0x17, RZ ;  /* 0x0000001700007819 */ /* 0x000fc600000006ff */
[----:B------:R-:W-:-:S04]  /*13a0*/  FFMA R7, R4, 1.4426950216293334961, -R7 ;  /* 0x3fb8aa3b04077823 */ /* 0x000fc80000000807 */
[----:B------:R-:W-:-:S06]  /*13b0*/  FFMA R7, R4, 1.925963033500011079e-08, R7 ;  /* 0x32a5706004077823 */ /* 0x000fcc0000000007 */
[----:B------:R-:W0:Y:S02]  /*13c0*/  MUFU.EX2 R7, R7 ;  /* 0x0000000700077308 */ /* 0x000e240000000800 */
[----:B0-----:R-:W-:-:S07]  /*13d0*/  FMUL R6, R0, R7 ;  /* 0x0000000700067220 */ /* 0x001fce0000400000 */
.L_x_5:
[----:B------:R-:W-:-:S07]  /*13e0*/  FADD R3, R3, R6 ;  /* 0x0000000603037221 */ /* 0x000fce0000000000 */
.L_x_0:
[----:B------:R-:W0:Y:S02]  /*13f0*/  LDC R0, c[0x0][0x398] ;  /* 0x0000e600ff007b82 */ /* 0x000e240000000800 */
[----:B0-----:R-:W-:-:S13]  /*1400*/  ISETP.GE.AND P0, PT, R0, 0x1, PT ;  /* 0x000000010000780c */ /* 0x001fda0003f06270 */
[----:B------:R-:W-:Y:S05]  /*1410*/  @!P0 EXIT ;  /* 0x000000000000894d */ /* 0x000fea0003800000 */
[C---:B------:R-:W-:Y:S01]  /*1420*/  ISETP.GE.U32.AND P0, PT, R0.reuse, 0x8, PT ;  /* 0x000000080000780c */ /* 0x040fe20003f06070 */
[----:B------:R-:W-:Y:S02]  /*1430*/  HFMA2 R2, -RZ, RZ, 0, 0 ;  /* 0x00000000ff027431 */ /* 0x000fe400000001ff */
[----:B------:R-:W-:Y:S01]  /*1440*/  IMAD R9, R9, R0, RZ ;  /* 0x0000000009097224 */ /* 0x000fe200078e02ff */
[----:B------:R-:W-:-:S09]  /*1450*/  LOP3.LUT R16, R0, 0x7, RZ, 0xc0, !PT ;  /* 0x0000000700107812 */ /* 0x000fd200078ec0ff */
[----:B------:R-:W-:Y:S05]  /*1460*/  @!P0 BRA `(.L_x_6) ;  /* 0x0000000c00688947 */ /* 0x000fea0003800000 */
[----:B------:R-:W0:Y:S01]  /*1470*/  LDCU.128 UR4, c[0x0][0x380] ;  /* 0x00007000ff0477ac */ /* 0x000e220008000c00 */
[----:B------:R-:W-:Y:S02]  /*1480*/  LOP3.LUT R2, R0, 0x7ffffff8, RZ, 0xc0, !PT ;  /* 0x7ffffff800027812 */ /* 0x000fe400078ec0ff */
[----:B------:R-:W-:Y:S02]  /*1490*/  MOV R10, R9 ;  /* 0x00000009000a7202 */ /* 0x000fe40000000f00 */
[----:B------:R-:W-:Y:S01]  /*14a0*/  IADD3 R8, PT, PT, -R2, RZ, RZ ;  /* 0x000000ff02087210 */ /* 0x000fe20007ffe1ff */
[----:B0-----:R-:W-:Y:S02]  /*14b0*/  UIADD3 UR6, UP0, UPT, UR6, 0x10, URZ ;  /* 0x0000001006067890 */ /* 0x001fe4000ff1e0ff */
[----:B------:R-:W-:Y:S02]  /*14c0*/  UIADD3 UR4, UP1, UPT, UR4, 0x10, URZ ;  /* 0x0000001004047890 */ /* 0x000fe4000ff3e0ff */
[----:B------:R-:W-:-:S02]  /*14d0*/  UIADD3.X UR7, UPT, UPT, URZ, UR7, URZ, UP0, !UPT ;  /* 0x00000007ff077290 */ /* 0x000fc400087fe4ff */
[----:B------:R-:W-:-:S12]  /*14e0*/  UIADD3.X UR5, UPT, UPT, URZ, UR5, URZ, UP1, !UPT ;  /* 0x00000005ff057290 */ /* 0x000fd80008ffe4ff */
.L_x_23:
[----:B------:R-:W-:Y:S02]  /*14f0*/  MOV R6, UR6 ;  /* 0x0000000600067c02 */ /* 0x000fe40008000f00 */
[----:B0-----:R-:W-:-:S03]  /*1500*/  MOV R7, UR7 ;  /* 0x0000000700077c02 */ /* 0x001fc60008000f00 */
[----:B------:R-:W-:-:S05]  /*1510*/  IMAD.WIDE R6, R10, 0x4, R6 ;  /* 0x000000040a067825 */ /* 0x000fca00078e0206 */
[----:B------:R-:W2:Y:S01]  /*1520*/  LDG.E R0, desc[UR8][R6.64+-0x10] ;  /* 0xfffff00806007981 */ /* 0x000ea2000c1e1900 */
[----:B------:R-:W-:Y:S01]  /*1530*/  HFMA2 R11, -RZ, RZ, 3.7421875, 0 ;  /* 0x437c0000ff0b7431 */ /* 0x000fe200000001ff */
[----:B------:R-:W-:Y:S01]  /*1540*/  MOV R5, 0x3f000000 ;  /* 0x3f00000000057802 */ /* 0x000fe20000000f00 */
[----:B------:R-:W0:Y:S01]  /*1550*/  MUFU.RCP R12, R3 ;  /* 0x00000003000c7308 */ /* 0x000e220000001000 */
[----:B------:R-:W-:Y:S01]  /*1560*/  IADD3 R8, PT, PT, R8, 0x8, RZ ;  /* 0x0000000808087810 */ /* 0x000fe20007ffe0ff */
[----:B------:R-:W-:Y:S03]  /*1570*/  BSSY.RECONVERGENT B2, `(.L_x_7) ;  /* 0x0000016000027945 */ /* 0x000fe60003800200 */
[----:B------:R-:W-:Y:S01]  /*1580*/  ISETP.NE.AND P2, PT, R8, RZ, PT ;  /* 0x000000ff0800720c */ /* 0x000fe20003f45270 */
[----:B--2---:R-:W-:-:S04]  /*1590*/  FFMA.SAT R4, R0, 0.0057249800302088260651, R5 ;  /* 0x3bbb989d00047823 */ /* 0x004fc80000002005 */
[----:B------:R-:W-:-:S04]  /*15a0*/  FFMA.RM R4, R4, R11, 12582913 ;  /* 0x4b40000104047423 */ /* 0x000fc8000000400b */
[----:B------:R-:W-:-:S04]  /*15b0*/  FADD R5, R4, -12583039 ;  /* 0xcb40007f04057421 */ /* 0x000fc80000000000 */
[----:B------:R-:W-:-:S04]  /*15c0*/  FFMA R5, R0, 1.4426950216293334961, -R5 ;  /* 0x3fb8aa3b00057823 */ /* 0x000fc80000000805 */
[----:B------:R-:W-:Y:S01]  /*15d0*/  FFMA R11, R0, 1.925963033500011079e-08, R5 ;  /* 0x32a57060000b7823 */ /* 0x000fe20000000005 */
[----:B------:R-:W-:Y:S01]  /*15e0*/  SHF.L.U32 R0, R4, 0x17, RZ ;  /* 0x0000001704007819 */ /* 0x000fe200000006ff */
[----:B0-----:R-:W-:Y:S01]  /*15f0*/  FFMA R5, R12, -R3, 1 ;  /* 0x3f8000000c057423 */ /* 0x001fe20000000803 */
[----:B------:R-:W-:-:S03]  /*1600*/  MOV R4, UR4 ;  /* 0x0000000400047c02 */ /* 0x000fc60008000f00 */
[----:B------:R-:W0:Y:S01]  /*1610*/  MUFU.EX2 R11, R11 ;  /* 0x0000000b000b7308 */ /* 0x000e220000000800 */
[----:B------:R-:W-:Y:S01]  /*1620*/  FFMA R13, R12, R5, R12 ;  /* 0x000000050c0d7223 */ /* 0x000fe2000000000c */
[----:B------:R-:W-:-:S03]  /*1630*/  MOV R5, UR5 ;  /* 0x0000000500057c02 */ /* 0x000fc60008000f00 */
[----:B------:R-:W-:-:S04]  /*1640*/  IMAD.WIDE R4, R10, 0x4, R4 ;  /* 0x000000040a047825 */ /* 0x000fc800078e0204 */
[----:B0-----:R-:W-:-:S04]  /*1650*/  FMUL R0, R0, R11 ;  /* 0x0000000b00007220 */ /* 0x001fc80000400000 */
[----:B------:R-:W0:Y:S01]  /*1660*/  FCHK P0, R0, R3 ;  /* 0x0000000300007302 */ /* 0x000e220000000000 */
[----:B------:R-:W-:-:S04]  /*1670*/  FFMA R12, R0, R13, RZ ;  /* 0x0000000d000c7223 */ /* 0x000fc800000000ff */
[----:B------:R-:W-:-:S04]  /*1680*/  FFMA R11, R12, -R3, R0 ;  /* 0x800000030c0b7223 */ /* 0x000fc80000000000 */
[----:B------:R-:W-:Y:S01]  /*1690*/  FFMA R11, R13, R11, R12 ;  /* 0x0000000b0d0b7223 */ /* 0x000fe2000000000c */
[----:B0-----:R-:W-:Y:S06]  /*16a0*/  @!P0 BRA `(.L_x_8) ;  /* 0x0000000000088947 */ /* 0x001fec0003800000 */
[----:B------:R-:W-:-:S07]  /*16b0*/  MOV R14, 0x16d0 ;  /* 0x000016d0000e7802 */ /* 0x000fce0000000f00 */
[----:B------:R-:W-:Y:S05]  /*16c0*/  CALL.REL.NOINC `($__internal_0_$__cuda_sm3x_div_rn_noftz_f32_slowpath) ;  /* 0x0000001800287944 */ /* 0x000fea0003c00000 */
.L_x_8:
[----:B------:R-:W-:Y:S05]  /*16d0*/  BSYNC.RECONVERGENT B2 ;  /* 0x0000000000027941 */ /* 0x000fea0003800200 */
.L_x_7:
[----:B------:R0:W-:Y:S04]  /*16e0*/  STG.E desc[UR8][R4.64+-0x10], R11 ;  /* 0xfffff00b04007986 */ /* 0x0001e8000c101908 */
[----:B------:R-:W2:Y:S01]  /*16f0*/  LDG.E R0, desc[UR8][R6.64+-0xc] ;  /* 0xfffff40806007981 */ /* 0x000ea2000c1e1900 */
[----:B------:R-:W-:Y:S01]  /*1700*/  HFMA2 R15, -RZ, RZ, 3.7421875, 0 ;  /* 0x437c0000ff0f7431 */ /* 0x000fe200000001ff */
[----:B------:R-:W-:Y:S01]  /*1710*/  MOV R13, 0x3f000000 ;  /* 0x3f000000000d7802 */ /* 0x000fe20000000f00 */
[----:B------:R-:W0:Y:S01]  /*1720*/  MUFU.RCP R18, R3 ;  /* 0x0000000300127308 */ /* 0x000e220000001000 */
[----:B------:R-:W-:Y:S01]  /*1730*/  BSSY.RECONVERGENT B2, `(.L_x_9) ;  /* 0x0000013000027945 */ /* 0x000fe20003800200 */
[----:B0-----:R-:W-:Y:S02]  /*1740*/  FFMA R11, R18, -R3, 1 ;  /* 0x3f800000120b7423 */ /* 0x001fe40000000803 */
[----:B--2---:R-:W-:-:S04]  /*1750*/  FFMA.SAT R12, R0, 0.0057249800302088260651, R13 ;  /* 0x3bbb989d000c7823 */ /* 0x004fc8000000200d */
[----:B------:R-:W-:-:S04]  /*1760*/  FFMA.RM R12, R12, R15, 12582913 ;  /* 0x4b4000010c0c7423 */ /* 0x000fc8000000400f */
[C---:B------:R-:W-:Y:S01]  /*1770*/  FADD R13, R12.reuse, -12583039 ;  /* 0xcb40007f0c0d7421 */ /* 0x040fe20000000000 */
[----:B------:R-:W-:-:S03]  /*1780*/  SHF.L.U32 R12, R12, 0x17, RZ ;  /* 0x000000170c0c7819 */ /* 0x000fc600000006ff */
[----:B------:R-:W-:-:S04]  /*1790*/  FFMA R13, R0, 1.4426950216293334961, -R13 ;  /* 0x3fb8aa3b000d7823 */ /* 0x000fc8000000080d */
[----:B------:R-:W-:Y:S01]  /*17a0*/  FFMA R13, R0, 1.925963033500011079e-08, R13 ;  /* 0x32a57060000d7823 */ /* 0x000fe2000000000d */
[----:B------:R-:W-:-:S05]  /*17b0*/  FFMA R0, R18, R11, R18 ;  /* 0x0000000b12007223 */ /* 0x000fca0000000012 */
[----:B------:R-:W0:Y:S02]  /*17c0*/  MUFU.EX2 R13, R13 ;  /* 0x0000000d000d7308 */ /* 0x000e240000000800 */
[----:B0-----:R-:W-:-:S06]  /*17d0*/  FMUL R14, R12, R13 ;  /* 0x0000000d0c0e7220 */ /* 0x001fcc0000400000 */
[----:B------:R-:W0:Y:S01]  /*17e0*/  FCHK P0, R14, R3 ;  /* 0x000000030e007302 */ /* 0x000e220000000000 */
[----:B------:R-:W-:-:S04]  /*17f0*/  FFMA R11, R0, R14, RZ ;  /* 0x0000000e000b7223 */ /* 0x000fc800000000ff */
[----:B------:R-:W-:-:S04]  /*1800*/  FFMA R12, R11, -R3, R14 ;  /* 0x800000030b0c7223 */ /* 0x000fc8000000000e */
[----:B------:R-:W-:Y:S01]  /*1810*/  FFMA R11, R0, R12, R11 ;  /* 0x0000000c000b7223 */ /* 0x000fe2000000000b */
[----:B0-----:R-:W-:Y:S06]  /*1820*/  @!P0 BRA `(.L_x_10) ;  /* 0x00000000000c8947 */ /* 0x001fec0003800000 */
[----:B------:R-:W-:Y:S02]  /*1830*/  MOV R0, R14 ;  /* 0x0000000e00007202 */ /* 0x000fe40000000f00 */
[----:B------:R-:W-:-:S07]  /*1840*/  MOV R14, 0x1860 ;  /* 0x00001860000e7802 */ /* 0x000fce0000000f00 */
[----:B------:R-:W-:Y:S05]  /*1850*/  CALL.REL.NOINC `($__internal_0_$__cuda_sm3x_div_rn_noftz_f32_slowpath) ;  /* 0x0000001400c47944 */ /* 0x000fea0003c00000 */
.L_x_10:
[----:B------:R-:W-:Y:S05]  /*1860*/  BSYNC.RECONVERGENT B2 ;  /* 0x0000000000027941 */ /* 0x000fea0003800200 */
.L_x_9:
        /* <DEDUP_REMOVED lines=24> */
.L_x_12:
[----:B------:R-:W-:Y:S05]  /*19f0*/  BSYNC.RECONVERGENT B2 ;  /* 0x0000000000027941 */ /* 0x000fea0003800200 */
.L_x_11:
        /* <DEDUP_REMOVED lines=24> */
.L_x_14:
[----:B------:R-:W-:Y:S05]  /*1b80*/  BSYNC.RECONVERGENT B2 ;  /* 0x0000000000027941 */ /* 0x000fea0003800200 */
.L_x_13:
        /* <DEDUP_REMOVED lines=24> */
.L_x_16:
[----:B------:R-:W-:Y:S05]  /*1d10*/  BSYNC.RECONVERGENT B2 ;  /* 0x0000000000027941 */ /* 0x000fea0003800200 */
.L_x_15:
        /* <DEDUP_REMOVED lines=24> */
.L_x_18:
[----:B------:R-:W-:Y:S05]  /*1ea0*/  BSYNC.RECONVERGENT B2 ;  /* 0x0000000000027941 */ /* 0x000fea0003800200 */
.L_x_17:
        /* <DEDUP_REMOVED lines=24> */
.L_x_20:
[----:B------:R-:W-:Y:S05]  /*2030*/  BSYNC.RECONVERGENT B2 ;  /* 0x0000000000027941 */ /* 0x000fea0003800200 */
.L_x_19:
[----:B------:R0:W-:Y:S04]  /*2040*/  STG.E desc[UR8][R4.64+0x8], R11 ;  /* 0x0000080b04007986 */ /* 0x0001e8000c101908 */
[----:B------:R1:W2:Y:S01]  /*2050*/  LDG.E R6, desc[UR8][R6.64+0xc] ;  /* 0x00000c0806067981 */ /* 0x0002a2000c1e1900 */
[----:B------:R-:W-:Y:S01]  /*2060*/  HFMA2 R15, -RZ, RZ, 3.7421875, 0 ;  /* 0x437c0000ff0f7431 */ /* 0x000fe200000001ff */
[----:B------:R-:W-:Y:S01]  /*2070*/  MOV R13, 0x3f000000 ;  /* 0x3f000000000d7802 */ /* 0x000fe20000000f00 */
[----:B------:R-:W1:Y:S01]  /*2080*/  MUFU.RCP R12, R3 ;  /* 0x00000003000c7308 */ /* 0x000e620000001000 */
[----:B------:R-:W-:Y:S01]  /*2090*/  BSSY.RECONVERGENT B2, `(.L_x_21) ;  /* 0x0000014000027945 */ /* 0x000fe20003800200 */
[----:B-1----:R-:W-:Y:S02]  /*20a0*/  FFMA R7, R12, -R3, 1 ;  /* 0x3f8000000c077423 */ /* 0x002fe40000000803 */
[----:B--2---:R-:W-:-:S04]  /*20b0*/  FFMA.SAT R0, R6, 0.0057249800302088260651, R13 ;  /* 0x3bbb989d06007823 */ /* 0x004fc8000000200d */
[----:B------:R-:W-:-:S04]  /*20c0*/  FFMA.RM R0, R0, R15, 12582913 ;  /* 0x4b40000100007423 */ /* 0x000fc8000000400f */
[C---:B------:R-:W-:Y:S01]  /*20d0*/  FADD R13, R0.reuse, -12583039 ;  /* 0xcb40007f000d7421 */ /* 0x040fe20000000000 */
[----:B------:R-:W-:-:S03]  /*20e0*/  SHF.L.U32 R0, R0, 0x17, RZ ;  /* 0x0000001700007819 */ /* 0x000fc600000006ff */
[----:B------:R-:W-:-:S04]  /*20f0*/  FFMA R13, R6, 1.4426950216293334961, -R13 ;  /* 0x3fb8aa3b060d7823 */ /* 0x000fc8000000080d */
[----:B------:R-:W-:-:S06]  /*2100*/  FFMA R13, R6, 1.925963033500011079e-08, R13 ;  /* 0x32a57060060d7823 */ /* 0x000fcc000000000d */
[----:B------:R-:W0:Y:S02]  /*2110*/  MUFU.EX2 R13, R13 ;  /* 0x0000000d000d7308 */ /* 0x000e240000000800 */
[----:B0-----:R-:W-:Y:S01]  /*2120*/  FMUL R11, R0, R13 ;  /* 0x0000000d000b7220 */ /* 0x001fe20000400000 */
[----:B------:R-:W-:-:S05]  /*2130*/  FFMA R0, R12, R7, R12 ;  /* 0x000000070c007223 */ /* 0x000fca000000000c */
        /* <DEDUP_REMOVED lines=8> */
[----:B------:R-:W-:-:S07]  /*21c0*/  MOV R7, R11 ;  /* 0x0000000b00077202 */ /* 0x000fce0000000f00 */
.L_x_22:
[----:B------:R-:W-:Y:S05]  /*21d0*/  BSYNC.RECONVERGENT B2 ;  /* 0x0000000000027941 */ /* 0x000fea0003800200 */
.L_x_21:
[----:B------:R0:W-:Y:S01]  /*21e0*/  STG.E desc[UR8][R4.64+0xc], R7 ;  /* 0x00000c0704007986 */ /* 0x0001e2000c101908 */
[----:B------:R-:W-:Y:S01]  /*21f0*/  IADD3 R10, PT, PT, R10, 0x8, RZ ;  /* 0x000000080a0a7810 */ /* 0x000fe20007ffe0ff */
[----:B------:R-:W-:Y:S06]  /*2200*/  @P2 BRA `(.L_x_23) ;  /* 0xfffffff000b82947 */ /* 0x000fec000383ffff */
.L_x_6:
[----:B------:R-:W-:-:S13]  /*2210*/  ISETP.NE.AND P0, PT, R16, RZ, PT ;  /* 0x000000ff1000720c */ /* 0x000fda0003f05270 */
[----:B------:R-:W-:Y:S05]  /*2220*/  @!P0 EXIT ;  /* 0x000000000000894d */ /* 0x000fea0003800000 */
[----:B------:R-:W1:Y:S01]  /*2230*/  LDCU UR4, c[0x0][0x398] ;  /* 0x00007300ff0477ac */ /* 0x000e620008000800 */
[----:B------:R-:W-:Y:S01]  /*2240*/  ISETP.GE.U32.AND P0, PT, R16, 0x4, PT ;  /* 0x000000041000780c */ /* 0x000fe20003f06070 */
[----:B-1----:R-:W-:-:S12]  /*2250*/  ULOP3.LUT UR4, UR4, 0x3, URZ, 0xc0, !UPT ;  /* 0x0000000304047892 */ /* 0x002fd8000f8ec0ff */
[----:B------:R-:W-:Y:S05]  /*2260*/  @!P0 BRA `(.L_x_24) ;  /* 0x0000000400b88947 */ /* 0x000fea0003800000 */
[----:B0-----:R-:W0:Y:S01]  /*2270*/  LDC.64 R4, c[0x0][0x388] ;  /* 0x0000e200ff047b82 */ /* 0x001e220000000a00 */
[----:B------:R-:W-:-:S05]  /*2280*/  IADD3 R6, PT, PT, R9, R2, RZ ;  /* 0x0000000209067210 */ /* 0x000fca0007ffe0ff */
[----:B0-----:R-:W-:-:S05]  /*2290*/  IMAD.WIDE R4, R6, 0x4, R4 ;  /* 0x0000000406047825 */ /* 0x001fca00078e0204 */
[----:B------:R-:W2:Y:S01]  /*22a0*/  LDG.E R0, desc[UR8][R4.64] ;  /* 0x0000000804007981 */ /* 0x000ea2000c1e1900 */
[----:B------:R-:W-:Y:S01]  /*22b0*/  HFMA2 R7, -RZ, RZ, 1.75, 0 ;  /* 0x3f000000ff077431 */ /* 0x000fe200000001ff */
[----:B------:R-:W-:Y:S01]  /*22c0*/  MOV R8, 0x437c0000 ;  /* 0x437c000000087802 */ /* 0x000fe20000000f00 */
[----:B------:R-:W-:Y:S03]  /*22d0*/  BSSY.RECONVERGENT B2, `(.L_x_25) ;  /* 0x0000015000027945 */ /* 0x000fe60003800200 */
[----:B--2---:R-:W-:-:S04]  /*22e0*/  FFMA.SAT R7, R0, 0.0057249800302088260651, R7 ;  /* 0x3bbb989d00077823 */ /* 0x004fc80000002007 */
[----:B------:R-:W-:Y:S02]  /*22f0*/  FFMA.RM R7, R7, R8, 12582913 ;  /* 0x4b40000107077423 */ /* 0x000fe40000004008 */
[----:B------:R-:W0:Y:S02]  /*2300*/  MUFU.RCP R8, R3 ;  /* 0x0000000300087308 */ /* 0x000e240000001000 */
[C---:B------:R-:W-:Y:S01]  /*2310*/  FADD R11, R7.reuse, -12583039 ;  /* 0xcb40007f070b7421 */ /* 0x040fe20000000000 */
[----:B------:R-:W-:-:S03]  /*2320*/  SHF.L.U32 R7, R7, 0x17, RZ ;  /* 0x0000001707077819 */ /* 0x000fc600000006ff */
[----:B------:R-:W-:-:S04]  /*2330*/  FFMA R11, R0, 1.4426950216293334961, -R11 ;  /* 0x3fb8aa3b000b7823 */ /* 0x000fc8000000080b */
[----:B------:R-:W-:-:S04]  /*2340*/  FFMA R11, R0, 1.925963033500011079e-08, R11 ;  /* 0x32a57060000b7823 */ /* 0x000fc8000000000b */
[----:B------:R-:W1:Y:S01]  /*2350*/  MUFU.EX2 R0, R11 ;  /* 0x0000000b00007308 */ /* 0x000e620000000800 */
[----:B0-----:R-:W-:Y:S01]  /*2360*/  FFMA R13, R8, -R3, 1 ;  /* 0x3f800000080d7423 */ /* 0x001fe20000000803 */
[----:B-1----:R-:W-:-:S03]  /*2370*/  FMUL R10, R7, R0 ;  /* 0x00000000070a7220 */ /* 0x002fc60000400000 */
[----:B------:R-:W-:-:S03]  /*2380*/  FFMA R0, R8, R13, R8 ;  /* 0x0000000d08007223 */ /* 0x000fc60000000008 */
        /* <DEDUP_REMOVED lines=9> */
.L_x_26:
[----:B------:R-:W-:Y:S05]  /*2420*/  BSYNC.RECONVERGENT B2 ;  /* 0x0000000000027941 */ /* 0x000fea0003800200 */
.L_x_25:
[----:B------:R-:W0:Y:S02]  /*2430*/  LDC.64 R10, c[0x0][0x380] ;  /* 0x0000e000ff0a7b82 */ /* 0x000e240000000a00 */
[----:B0-----:R-:W-:-:S05]  /*2440*/  IMAD.WIDE R6, R6, 0x4, R10 ;  /* 0x0000000406067825 */ /* 0x001fca00078e020a */
[----:B------:R0:W-:Y:S04]  /*2450*/  STG.E desc[UR8][R6.64], R13 ;  /* 0x0000000d06007986 */ /* 0x0001e8000c101908 */
[----:B------:R-:W2:Y:S01]  /*2460*/  LDG.E R0, desc[UR8][R4.64+0x4] ;  /* 0x0000040804007981 */ /* 0x000ea2000c1e1900 */
[----:B------:R-:W-:Y:S01]  /*2470*/  HFMA2 R11, -RZ, RZ, 1.75, 0 ;  /* 0x3f000000ff0b7431 */ /* 0x000fe200000001ff */
[----:B------:R-:W-:Y:S01]  /*2480*/  MOV R15, 0x437c0000 ;  /* 0x437c0000000f7802 */ /* 0x000fe20000000f00 */
[----:B------:R-:W0:Y:S01]  /*2490*/  MUFU.RCP R10, R3 ;  /* 0x00000003000a7308 */ /* 0x000e220000001000 */
[----:B------:R-:W-:Y:S01]  /*24a0*/  BSSY.RECONVERGENT B2, `(.L_x_27) ;  /* 0x0000014000027945 */ /* 0x000fe20003800200 */
[----:B0-----:R-:W-:Y:S01]  /*24b0*/  FFMA R13, R10, -R3, 1 ;  /* 0x3f8000000a0d7423 */ /* 0x001fe20000000803 */
        /* <DEDUP_REMOVED lines=18> */
.L_x_28:
[----:B------:R-:W-:Y:S05]  /*25e0*/  BSYNC.RECONVERGENT B2 ;  /* 0x0000000000027941 */ /* 0x000fea0003800200 */
.L_x_27:
        /* <DEDUP_REMOVED lines=25> */
.L_x_30:
[----:B------:R-:W-:Y:S05]  /*2780*/  BSYNC.RECONVERGENT B2 ;  /* 0x0000000000027941 */ /* 0x000fea0003800200 */
.L_x_29:
[----:B------:R0:W-:Y:S04]  /*2790*/  STG.E desc[UR8][R6.64+0x8], R13 ;  /* 0x0000080d06007986 */ /* 0x0001e8000c101908 */
[----:B------:R1:W2:Y:S01]  /*27a0*/  LDG.E R4, desc[UR8][R4.64+0xc] ;  /* 0x00000c0804047981 */ /* 0x0002a2000c1e1900 */
[----:B------:R-:W-:Y:S01]  /*27b0*/  HFMA2 R11, -RZ, RZ, 1.75, 0 ;  /* 0x3f000000ff0b7431 */ /* 0x000fe200000001ff */
[----:B------:R-:W-:Y:S01]  /*27c0*/  MOV R15, 0x437c0000 ;  /* 0x437c0000000f7802 */ /* 0x000fe20000000f00 */
[----:B------:R-:W1:Y:S01]  /*27d0*/  MUFU.RCP R8, R3 ;  /* 0x0000000300087308 */ /* 0x000e620000001000 */
[----:B------:R-:W-:Y:S01]  /*27e0*/  BSSY.RECONVERGENT B2, `(.L_x_31) ;  /* 0x0000014000027945 */ /* 0x000fe20003800200 */
[----:B-1----:R-:W-:Y:S01]  /*27f0*/  FFMA R5, R8, -R3, 1 ;  /* 0x3f80000008057423 */ /* 0x002fe20000000803 */
        /* <DEDUP_REMOVED lines=18> */
.L_x_32:
[----:B------:R-:W-:Y:S05]  /*2920*/  BSYNC.RECONVERGENT B2 ;  /* 0x0000000000027941 */ /* 0x000fea0003800200 */
.L_x_31:
[----:B------:R1:W-:Y:S01]  /*2930*/  STG.E desc[UR8][R6.64+0xc], R5 ;  /* 0x00000c0506007986 */ /* 0x0003e2000c101908 */
[----:B------:R-:W-:-:S07]  /*2940*/  IADD3 R2, PT, PT, R2, 0x4, RZ ;  /* 0x0000000402027810 */ /* 0x000fce0007ffe0ff */
.L_x_24:
[----:B------:R-:W-:-:S13]  /*2950*/  ISETP.NE.AND P0, PT, RZ, UR4, PT ;  /* 0x00000004ff007c0c */ /* 0x000fda000bf05270 */
[----:B------:R-:W-:Y:S05]  /*2960*/  @!P0 EXIT ;  /* 0x000000000000894d */ /* 0x000fea0003800000 */
[----:B------:R-:W-:-:S09]  /*2970*/  UISETP.NE.AND UP0, UPT, UR4, 0x1, UPT ;  /* 0x000000010400788c */ /* 0x000fd2000bf05270 */
[----:B------:R-:W-:Y:S05]  /*2980*/  BRA.U !UP0, `(.L_x_33) ;  /* 0x0000000108e87547 */ /* 0x000fea000b800000 */
[----:B01----:R-:W0:Y:S01]  /*2990*/  LDC.64 R4, c[0x0][0x388] ;  /* 0x0000e200ff047b82 */ /* 0x003e220000000a00 */
        /* <DEDUP_REMOVED lines=26> */
.L_x_35:
[----:B------:R-:W-:Y:S05]  /*2b40*/  BSYNC.RECONVERGENT B2 ;  /* 0x0000000000027941 */ /* 0x000fea0003800200 */
.L_x_34:
[----:B------:R-:W0:Y:S02]  /*2b50*/  LDC.64 R10, c[0x0][0x380] ;  /* 0x0000e000ff0a7b82 */ /* 0x000e240000000a00 */
[----:B0-----:R-:W-:-:S05]  /*2b60*/  IMAD.WIDE R6, R6, 0x4, R10 ;  /* 0x0000000406067825 */ /* 0x001fca00078e020a */
        /* <DEDUP_REMOVED lines=25> */
.L_x_37:
[----:B------:R-:W-:Y:S05]  /*2d00*/  BSYNC.RECONVERGENT B2 ;  /* 0x0000000000027941 */ /* 0x000fea0003800200 */
.L_x_36:
[----:B------:R2:W-:Y:S01]  /*2d10*/  STG.E desc[UR8][R6.64+0x4], R5 ;  /* 0x0000040506007986 */ /* 0x0005e2000c101908 */
[----:B------:R-:W-:-:S07]  /*2d20*/  IADD3 R2, PT, PT, R2, 0x2, RZ ;  /* 0x0000000202027810 */ /* 0x000fce0007ffe0ff */
.L_x_33:
[----:B------:R-:W3:Y:S02]  /*2d30*/  LDC R0, c[0x0][0x398] ;  /* 0x0000e600ff007b82 */ /* 0x000ee40000000800 */
[----:B---3--:R-:W-:-:S04]  /*2d40*/  LOP3.LUT R0, R0, 0x1, RZ, 0xc0, !PT ;  /* 0x0000000100007812 */ /* 0x008fc800078ec0ff */
[----:B------:R-:W-:-:S13]  /*2d50*/  ISETP.NE.U32.AND P0, PT, R0, 0x1, PT ;  /* 0x000000010000780c */ /* 0x000fda0003f05070 */
[----:B------:R-:W-:Y:S05]  /*2d60*/  @P0 EXIT ;  /* 0x000000000000094d */ /* 0x000fea0003800000 */
[----:B012---:R-:W0:Y:S01]  /*2d70*/  LDC.64 R4, c[0x0][0x388] ;  /* 0x0000e200ff047b82 */ /* 0x007e220000000a00 */
[----:B------:R-:W-:-:S05]  /*2d80*/  IADD3 R2, PT, PT, R9, R2, RZ ;  /* 0x0000000209027210 */ /* 0x000fca0007ffe0ff */
[----:B0-----:R-:W-:-:S06]  /*2d90*/  IMAD.WIDE R4, R2, 0x4, R4 ;  /* 0x0000000402047825 */ /* 0x001fcc00078e0204 */
[----:B------:R0:W2:Y:S01]  /*2da0*/  LDG.E R4, desc[UR8][R4.64] ;  /* 0x0000000804047981 */ /* 0x0000a2000c1e1900 */
        /* <DEDUP_REMOVED lines=23> */
.L_x_39:
[----:B------:R-:W-:Y:S05]  /*2f20*/  BSYNC.RECONVERGENT B2 ;  /* 0x0000000000027941 */ /* 0x000fea0003800200 */
.L_x_38:
[----:B------:R-:W0:Y:S02]  /*2f30*/  LDC.64 R4, c[0x0][0x380] ;  /* 0x0000e000ff047b82 */ /* 0x000e240000000a00 */
[----:B0-----:R-:W-:-:S05]  /*2f40*/  IMAD.WIDE R2, R2, 0x4, R4 ;  /* 0x0000000402027825 */ /* 0x001fca00078e0204 */
[----:B------:R-:W-:Y:S01]  /*2f50*/  STG.E desc[UR8][R2.64], R9 ;  /* 0x0000000902007986 */ /* 0x000fe2000c101908 */
[----:B------:R-:W-:Y:S05]  /*2f60*/  EXIT ;  /* 0x000000000000794d */ /* 0x000fea0003800000 */
        .weak           $__internal_0_$__cuda_sm3x_div_rn_noftz_f32_slowpath
        .type           $__internal_0_$__cuda_sm3x_div_rn_noftz_f32_slowpath,@function
        .size           $__internal_0_$__cuda_sm3x_div_rn_noftz_f32_slowpath,(.L_x_52 - $__internal_0_$__cuda_sm3x_div_rn_noftz_f32_slowpath)
$__internal_0_$__cuda_sm3x_div_rn_noftz_f32_slowpath:
[----:B------:R-:W-:Y:S01]  /*2f70*/  SHF.R.U32.HI R12, RZ, 0x17, R3 ;  /* 0x00000017ff0c7819 */ /* 0x000fe20000011603 */
[----:B------:R-:W-:Y:S01]  /*2f80*/  BSSY.RECONVERGENT B0, `(.L_x_40) ;  /* 0x0000063000007945 */ /* 0x000fe20003800200 */
[----:B------:R-:W-:Y:S02]  /*2f90*/  SHF.R.U32.HI R15, RZ, 0x17, R0 ;  /* 0x00000017ff0f7819 */ /* 0x000fe40000011600 */
[----:B------:R-:W-:Y:S02]  /*2fa0*/  LOP3.LUT R12, R12, 0xff, RZ, 0xc0, !PT ;  /* 0x000000ff0c0c7812 */ /* 0x000fe400078ec0ff */
[----:B------:R-:W-:Y:S02]  /*2fb0*/  LOP3.LUT R15, R15, 0xff, RZ, 0xc0, !PT ;  /* 0x000000ff0f0f7812 */ /* 0x000fe400078ec0ff */
[----:B------:R-:W-:Y:S02]  /*2fc0*/  IADD3 R17, PT, PT, R12, -0x1, RZ ;  /* 0xffffffff0c117810 */ /* 0x000fe40007ffe0ff */
[----:B------:R-:W-:-:S02]  /*2fd0*/  IADD3 R13, PT, PT, R15, -0x1, RZ ;  /* 0xffffffff0f0d7810 */ /* 0x000fc40007ffe0ff */
[----:B------:R-:W-:Y:S02]  /*2fe0*/  ISETP.GT.U32.AND P0, PT, R17, 0xfd, PT ;  /* 0x000000fd1100780c */ /* 0x000fe40003f04070 */
[----:B------:R-:W-:Y:S02]  /*2ff0*/  MOV R19, R3 ;  /* 0x0000000300137202 */ /* 0x000fe40000000f00 */
[----:B------:R-:W-:-:S13]  /*3000*/  ISETP.GT.U32.OR P0, PT, R13, 0xfd, P0 ;  /* 0x000000fd0d00780c */ /* 0x000fda0000704470 */
[----:B------:R-:W-:Y:S01]  /*3010*/  @!P0 MOV R11, RZ ;  /* 0x000000ff000b8202 */ /* 0x000fe20000000f00 */
[----:B------:R-:W-:Y:S06]  /*3020*/  @!P0 BRA `(.L_x_41) ;  /* 0x00000000005c8947 */ /* 0x000fec0003800000 */
[----:B------:R-:W-:Y:S02]  /*3030*/  FSETP.GTU.FTZ.AND P0, PT, |R0|, +INF , PT ;  /* 0x7f8000000000780b */ /* 0x000fe40003f1c200 */
[----:B------:R-:W-:-:S04]  /*3040*/  FSETP.GTU.FTZ.AND P1, PT, |R3|, +INF , PT ;  /* 0x7f8000000300780b */ /* 0x000fc80003f3c200 */
[----:B------:R-:W-:-:S13]  /*3050*/  PLOP3.LUT P0, PT, P0, P1, PT, 0xf8, 0x8f ;  /* 0x00000000008f781c */ /* 0x000fda0000703f70 */
[----:B------:R-:W-:Y:S05]  /*3060*/  @P0 BRA `(.L_x_42) ;  /* 0x00000004004c0947 */ /* 0x000fea0003800000 */
[----:B------:R-:W-:-:S13]  /*3070*/  LOP3.LUT P0, RZ, R19, 0x7fffffff, R0, 0xc8, !PT ;  /* 0x7fffffff13ff7812 */ /* 0x000fda000780c800 */
[----:B------:R-:W-:Y:S05]  /*3080*/  @!P0 BRA `(.L_x_43) ;  /* 0x00000004003c8947 */ /* 0x000fea0003800000 */
[C---:B------:R-:W-:Y:S02]  /*3090*/  FSETP.NEU.FTZ.AND P0, PT, |R0|.reuse, +INF , PT ;  /* 0x7f8000000000780b */ /* 0x040fe40003f1d200 */
[----:B------:R-:W-:Y:S02]  /*30a0*/  FSETP.NEU.FTZ.AND P3, PT, |R3|, +INF , PT ;  /* 0x7f8000000300780b */ /* 0x000fe40003f7d200 */
[----:B------:R-:W-:-:S11]  /*30b0*/  FSETP.NEU.FTZ.AND P1, PT, |R0|, +INF , PT ;  /* 0x7f8000000000780b */ /* 0x000fd60003f3d200 */
[----:B------:R-:W-:Y:S05]  /*30c0*/  @!P3 BRA !P0, `(.L_x_43) ;  /* 0x00000004002cb947 */ /* 0x000fea0004000000 */
[----:B------:R-:W-:-:S04]  /*30d0*/  LOP3.LUT P0, RZ, R0, 0x7fffffff, RZ, 0xc0, !PT ;  /* 0x7fffffff00ff7812 */ /* 0x000fc8000780c0ff */
[----:B------:R-:W-:-:S13]  /*30e0*/  PLOP3.LUT P0, PT, P3, P0, PT, 0x2f, 0xf2 ;  /* 0x0000000000f2781c */ /* 0x000fda0001f00577 */
[----:B------:R-:W-:Y:S05]  /*30f0*/  @P0 BRA `(.L_x_44) ;  /* 0x0000000400180947 */ /* 0x000fea0003800000 */
[----:B------:R-:W-:-:S04]  /*3100*/  LOP3.LUT P0, RZ, R19, 0x7fffffff, RZ, 0xc0, !PT ;  /* 0x7fffffff13ff7812 */ /* 0x000fc8000780c0ff */
[----:B------:R-:W-:-:S13]  /*3110*/  PLOP3.LUT P0, PT, P1, P0, PT, 0x2f, 0xf2 ;  /* 0x0000000000f2781c */ /* 0x000fda0000f00577 */
[----:B------:R-:W-:Y:S05]  /*3120*/  @P0 BRA `(.L_x_45) ;  /* 0x0000000400000947 */ /* 0x000fea0003800000 */
[----:B------:R-:W-:Y:S02]  /*3130*/  ISETP.GE.AND P0, PT, R13, RZ, PT ;  /* 0x000000ff0d00720c */ /* 0x000fe40003f06270 */
[----:B------:R-:W-:-:S11]  /*3140*/  ISETP.GE.AND P1, PT, R17, RZ, PT ;  /* 0x000000ff1100720c */ /* 0x000fd60003f26270 */
[----:B------:R-:W-:Y:S01]  /*3150*/  @P0 MOV R11, RZ ;  /* 0x000000ff000b0202 */ /* 0x000fe20000000f00 */
[----:B------:R-:W-:Y:S01]  /*3160*/  @!P0 FFMA R0, R0, 1.84467440737095516160e+19, RZ ;  /* 0x5f80000000008823 */ /* 0x000fe200000000ff */
[----:B------:R-:W-:Y:S01]  /*3170*/  @!P0 MOV R11, 0xffffffc0 ;  /* 0xffffffc0000b8802 */ /* 0x000fe20000000f00 */
[----:B------:R-:W-:-:S03]  /*3180*/  @!P1 FFMA R19, R3, 1.84467440737095516160e+19, RZ ;  /* 0x5f80000003139823 */ /* 0x000fc600000000ff */
[----:B------:R-:W-:-:S07]  /*3190*/  @!P1 IADD3 R11, PT, PT, R11, 0x40, RZ ;  /* 0x000000400b0b9810 */ /* 0x000fce0007ffe0ff */
.L_x_41:
[----:B------:R-:W-:Y:S01]  /*31a0*/  LEA R18, R12, 0xc0800000, 0x17 ;  /* 0xc08000000c127811 */ /* 0x000fe200078eb8ff */
[----:B------:R-:W-:Y:S01]  /*31b0*/  BSSY.RECONVERGENT B1, `(.L_x_46) ;  /* 0x0000036000017945 */ /* 0x000fe20003800200 */
[----:B------:R-:W-:Y:S02]  /*31c0*/  IADD3 R15, PT, PT, R15, -0x7f, RZ ;  /* 0xffffff810f0f7810 */ /* 0x000fe40007ffe0ff */
[----:B------:R-:W-:-:S03]  /*31d0*/  IADD3 R20, PT, PT, -R18, R19, RZ ;  /* 0x0000001312147210 */ /* 0x000fc60007ffe1ff */
[C---:B------:R-:W-:Y:S01]  /*31e0*/  IMAD R0, R15.reuse, -0x800000, R0 ;  /* 0xff8000000f007824 */ /* 0x040fe200078e0200 */
[----:B------:R0:W1:Y:S01]  /*31f0*/  MUFU.RCP R18, R20 ;  /* 0x0000001400127308 */ /* 0x0000620000001000 */
[----:B------:R-:W-:Y:S01]  /*3200*/  FADD.FTZ R13, -R20, -RZ ;  /* 0x800000ff140d7221 */ /* 0x000fe20000010100 */
[----:B0-----:R-:W-:-:S04]  /*3210*/  IADD3 R20, PT, PT, R15, 0x7f, -R12 ;  /* 0x0000007f0f147810 */ /* 0x001fc80007ffe80c */
[----:B------:R-:W-:Y:S01]  /*3220*/  IADD3 R15, PT, PT, R20, R11, RZ ;  /* 0x0000000b140f7210 */ /* 0x000fe20007ffe0ff */
[----:B-1----:R-:W-:-:S04]  /*3230*/  FFMA R17, R18, R13, 1 ;  /* 0x3f80000012117423 */ /* 0x002fc8000000000d */
[----:B------:R-:W-:-:S04]  /*3240*/  FFMA R17, R18, R17, R18 ;  /* 0x0000001112117223 */ /* 0x000fc80000000012 */
[----:B------:R-:W-:-:S04]  /*3250*/  FFMA R18, R0, R17, RZ ;  /* 0x0000001100127223 */ /* 0x000fc800000000ff */
[----:B------:R-:W-:-:S04]  /*3260*/  FFMA R19, R13, R18, R0 ;  /* 0x000000120d137223 */ /* 0x000fc80000000000 */
[----:B------:R-:W-:-:S04]  /*3270*/  FFMA R18, R17, R19, R18 ;  /* 0x0000001311127223 */ /* 0x000fc80000000012 */
[----:B------:R-:W-:-:S04]  /*3280*/  FFMA R13, R13, R18, R0 ;  /* 0x000000120d0d7223 */ /* 0x000fc80000000000 */
[----:B------:R-:W-:-:S05]  /*3290*/  FFMA R0, R17, R13, R18 ;  /* 0x0000000d11007223 */ /* 0x000fca0000000012 */
[----:B------:R-:W-:-:S04]  /*32a0*/  SHF.R.U32.HI R12, RZ, 0x17, R0 ;  /* 0x00000017ff0c7819 */ /* 0x000fc80000011600 */
[----:B------:R-:W-:-:S04]  /*32b0*/  LOP3.LUT R12, R12, 0xff, RZ, 0xc0, !PT ;  /* 0x000000ff0c0c7812 */ /* 0x000fc800078ec0ff */
[----:B------:R-:W-:-:S04]  /*32c0*/  IADD3 R11, PT, PT, R12, R15, RZ ;  /* 0x0000000f0c0b7210 */ /* 0x000fc80007ffe0ff */
[----:B------:R-:W-:-:S04]  /*32d0*/  IADD3 R12, PT, PT, R11, -0x1, RZ ;  /* 0xffffffff0b0c7810 */ /* 0x000fc80007ffe0ff */
[----:B------:R-:W-:-:S13]  /*32e0*/  ISETP.GE.U32.AND P0, PT, R12, 0xfe, PT ;  /* 0x000000fe0c00780c */ /* 0x000fda0003f06070 */
[----:B------:R-:W-:Y:S05]  /*32f0*/  @!P0 BRA `(.L_x_47) ;  /* 0x0000000000808947 */ /* 0x000fea0003800000 */
[----:B------:R-:W-:-:S13]  /*3300*/  ISETP.GT.AND P0, PT, R11, 0xfe, PT ;  /* 0x000000fe0b00780c */ /* 0x000fda0003f04270 */
[----:B------:R-:W-:Y:S05]  /*3310*/  @P0 BRA `(.L_x_48) ;  /* 0x00000000006c0947 */ /* 0x000fea0003800000 */
[----:B------:R-:W-:-:S13]  /*3320*/  ISETP.GE.AND P0, PT, R11, 0x1, PT ;  /* 0x000000010b00780c */ /* 0x000fda0003f06270 */
[----:B------:R-:W-:Y:S05]  /*3330*/  @P0 BRA `(.L_x_49) ;  /* 0x0000000000740947 */ /* 0x000fea0003800000 */
[----:B------:R-:W-:Y:S02]  /*3340*/  ISETP.GE.AND P0, PT, R11, -0x18, PT ;  /* 0xffffffe80b00780c */ /* 0x000fe40003f06270 */
[----:B------:R-:W-:-:S11]  /*3350*/  LOP3.LUT R0, R0, 0x80000000, RZ, 0xc0, !PT ;  /* 0x8000000000007812 */ /* 0x000fd600078ec0ff */
[----:B------:R-:W-:Y:S05]  /*3360*/  @!P0 BRA `(.L_x_49) ;  /* 0x0000000000688947 */ /* 0x000fea0003800000 */
[CCC-:B------:R-:W-:Y:S01]  /*3370*/  FFMA.RZ R12, R17.reuse, R13.reuse, R18.reuse ;  /* 0x0000000d110c7223 */ /* 0x1c0fe2000000c012 */
[CCC-:B------:R-:W-:Y:S01]  /*3380*/  FFMA.RP R15, R17.reuse, R13.reuse, R18.reuse ;  /* 0x0000000d110f7223 */ /* 0x1c0fe20000008012 */
[----:B------:R-:W-:Y:S01]  /*3390*/  FFMA.RM R18, R17, R13, R18 ;  /* 0x0000000d11127223 */ /* 0x000fe20000004012 */
[C---:B------:R-:W-:Y:S02]  /*33a0*/  IADD3 R13, PT, PT, R11.reuse, 0x20, RZ ;  /* 0x000000200b0d7810 */ /* 0x040fe40007ffe0ff */
[----:B------:R-:W-:Y:S02]  /*33b0*/  LOP3.LUT R12, R12, 0x7fffff, RZ, 0xc0, !PT ;  /* 0x007fffff0c0c7812 */ /* 0x000fe400078ec0ff */
[C---:B------:R-:W-:Y:S02]  /*33c0*/  ISETP.NE.AND P3, PT, R11.reuse, RZ, PT ;  /* 0x000000ff0b00720c */ /* 0x040fe40003f65270 */
[----:B------:R-:W-:Y:S02]  /*33d0*/  LOP3.LUT R12, R12, 0x800000, RZ, 0xfc, !PT ;  /* 0x008000000c0c7812 */ /* 0x000fe400078efcff */
[----:B------:R-:W-:-:S02]  /*33e0*/  ISETP.NE.AND P1, PT, R11, RZ, PT ;  /* 0x000000ff0b00720c */ /* 0x000fc40003f25270 */
[----:B------:R-:W-:Y:S02]  /*33f0*/  IADD3 R11, PT, PT, -R11, RZ, RZ ;  /* 0x000000ff0b0b7210 */ /* 0x000fe40007ffe1ff */
[----:B------:R-:W-:Y:S02]  /*3400*/  SHF.L.U32 R13, R12, R13, RZ ;  /* 0x0000000d0c0d7219 */ /* 0x000fe400000006ff */
[----:B------:R-:W-:Y:S02]  /*3410*/  FSETP.NEU.FTZ.AND P0, PT, R15, R18, PT ;  /* 0x000000120f00720b */ /* 0x000fe40003f1d000 */
[----:B------:R-:W-:Y:S02]  /*3420*/  SEL R11, R11, RZ, P3 ;  /* 0x000000ff0b0b7207 */ /* 0x000fe40001800000 */
[----:B------:R-:W-:Y:S02]  /*3430*/  ISETP.NE.AND P1, PT, R13, RZ, P1 ;  /* 0x000000ff0d00720c */ /* 0x000fe40000f25270 */
[----:B------:R-:W-:-:S02]  /*3440*/  SHF.R.U32.HI R11, RZ, R11, R12 ;  /* 0x0000000bff0b7219 */ /* 0x000fc4000001160c */
[----:B------:R-:W-:Y:S02]  /*3450*/  PLOP3.LUT P0, PT, P0, P1, PT, 0xf8, 0x8f ;  /* 0x00000000008f781c */ /* 0x000fe40000703f70 */
[----:B------:R-:W-:Y:S02]  /*3460*/  SHF.R.U32.HI R13, RZ, 0x1, R11 ;  /* 0x00000001ff0d7819 */ /* 0x000fe4000001160b */
[----:B------:R-:W-:-:S04]  /*3470*/  SEL R12, RZ, 0x1, !P0 ;  /* 0x00000001ff0c7807 */ /* 0x000fc80004000000 */
[----:B------:R-:W-:-:S04]  /*3480*/  LOP3.LUT R12, R12, 0x1, R13, 0xf8, !PT ;  /* 0x000000010c0c7812 */ /* 0x000fc800078ef80d */
[----:B------:R-:W-:-:S04]  /*3490*/  LOP3.LUT R12, R12, R11, RZ, 0xc0, !PT ;  /* 0x0000000b0c0c7212 */ /* 0x000fc800078ec0ff */
[----:B------:R-:W-:-:S04]  /*34a0*/  IADD3 R13, PT, PT, R13, R12, RZ ;  /* 0x0000000c0d0d7210 */ /* 0x000fc80007ffe0ff */
[----:B------:R-:W-:Y:S01]  /*34b0*/  LOP3.LUT R0, R13, R0, RZ, 0xfc, !PT ;  /* 0x000000000d007212 */ /* 0x000fe200078efcff */
[----:B------:R-:W-:Y:S06]  /*34c0*/  BRA `(.L_x_49) ;  /* 0x0000000000107947 */ /* 0x000fec0003800000 */
.L_x_48:
[----:B------:R-:W-:-:S04]  /*34d0*/  LOP3.LUT R0, R0, 0x80000000, RZ, 0xc0, !PT ;  /* 0x8000000000007812 */ /* 0x000fc800078ec0ff */
[----:B------:R-:W-:Y:S01]  /*34e0*/  LOP3.LUT R0, R0, 0x7f800000, RZ, 0xfc, !PT ;  /* 0x7f80000000007812 */ /* 0x000fe200078efcff */
[----:B------:R-:W-:Y:S06]  /*34f0*/  BRA `(.L_x_49) ;  /* 0x0000000000047947 */ /* 0x000fec0003800000 */
.L_x_47:
[----:B------:R-:W-:-:S07]  /*3500*/  LEA R0, R15, R0, 0x17 ;  /* 0x000000000f007211 */ /* 0x000fce00078eb8ff */
.L_x_49:
[----:B------:R-:W-:Y:S05]  /*3510*/  BSYNC.RECONVERGENT B1 ;  /* 0x0000000000017941 */ /* 0x000fea0003800200 */
.L_x_46:
[----:B------:R-:W-:Y:S05]  /*3520*/  BRA `(.L_x_50) ;  /* 0x0000000000207947 */ /* 0x000fea0003800000 */
.L_x_45:
[----:B------:R-:W-:-:S04]  /*3530*/  LOP3.LUT R0, R19, 0x80000000, R0, 0x48, !PT ;  /* 0x8000000013007812 */ /* 0x000fc800078e4800 */
[----:B------:R-:W-:Y:S01]  /*3540*/  LOP3.LUT R0, R0, 0x7f800000, RZ, 0xfc, !PT ;  /* 0x7f80000000007812 */ /* 0x000fe200078efcff */
[----:B------:R-:W-:Y:S06]  /*3550*/  BRA `(.L_x_50) ;  /* 0x0000000000147947 */ /* 0x000fec0003800000 */
.L_x_44:
[----:B------:R-:W-:Y:S01]  /*3560*/  LOP3.LUT R0, R19, 0x80000000, R0, 0x48, !PT ;  /* 0x8000000013007812 */ /* 0x000fe200078e4800 */
[----:B------:R-:W-:Y:S06]  /*3570*/  BRA `(.L_x_50) ;  /* 0x00000000000c7947 */ /* 0x000fec0003800000 */
.L_x_43:
[----:B------:R-:W0:Y:S01]  /*3580*/  MUFU.RSQ R0, -QNAN ;  /* 0xffc0000000007908 */ /* 0x000e220000001400 */
[----:B------:R-:W-:Y:S05]  /*3590*/  BRA `(.L_x_50) ;  /* 0x0000000000047947 */ /* 0x000fea0003800000 */
.L_x_42:
[----:B------:R-:W-:-:S07]  /*35a0*/  FADD.FTZ R0, R0, R3 ;  /* 0x0000000300007221 */ /* 0x000fce0000010000 */
.L_x_50:
[----:B------:R-:W-:Y:S05]  /*35b0*/  BSYNC.RECONVERGENT B0 ;  /* 0x0000000000007941 */ /* 0x000fea0003800200 */
.L_x_40:
[----:B------:R-:W-:Y:S01]  /*35c0*/  HFMA2 R15, -RZ, RZ, 0, 0 ;  /* 0x00000000ff0f7431 */ /* 0x000fe200000001ff */
[----:B0-----:R-:W-:-:S03]  /*35d0*/  MOV R11, R0 ;  /* 0x00000000000b7202 */ /* 0x001fc60000000f00 */
[----:B------:R-:W-:Y:S05]  /*35e0*/  RET.REL.NODEC R14 `(_Z7softmaxPfS_iiii) ;  /* 0xffffffc80e847950 */ /* 0x000fea0003c3ffff */
.L_x_51:
[----:B------:R-:W-:-:S00]  /*35f0*/  BRA `(.L_x_51) ;  /* 0xfffffffc00fc7947 */ /* 0x000fc0000383ffff */
[----:B------:R-:W-:-:S00]  /*3600*/  NOP ;  /* 0x0000000000007918 */ /* 0x000fc00000000000 */
[----:B------:R-:W-:-:S00]  /*3610*/  NOP ;  /* 0x0000000000007918 */ /* 0x000fc00000000000 */
[----:B------:R-:W-:-:S00]  /*3620*/  NOP ;  /* 0x0000000000007918 */ /* 0x000fc00000000000 */
[----:B------:R-:W-:-:S00]  /*3630*/  NOP ;  /* 0x0000000000007918 */ /* 0x000fc00000000000 */
[----:B------:R-:W-:-:S00]  /*3640*/  NOP ;  /* 0x0000000000007918 */ /* 0x000fc00000000000 */
[----:B------:R-:W-:-:S00]  /*3650*/  NOP ;  /* 0x0000000000007918 */ /* 0x000fc00000000000 */
[----:B------:R-:W-:-:S00]  /*3660*/  NOP ;  /* 0x0000000000007918 */ /* 0x000fc00000000000 */
[----:B------:R-:W-:-:S00]  /*3670*/  NOP ;  /* 0x0000000000007918 */ /* 0x000fc00000000000 */
.L_x_52:


//--------------------- .nv.shared.reserved.0     --------------------------
	.section	.nv.shared.reserved.0,"aw",@nobits
	.weak		__nv_reservedSMEM_offset_0_alias
	.size		__nv_reservedSMEM_offset_0_alias, 0, 64
	.other		__nv_reservedSMEM_offset_0_alias,@"STO_CUDA_RESERVED_SHARED STV_DEFAULT"
__nv_reservedSMEM_offset_0_alias:
	.zero		0
	.zero		64


//--------------------- .nv.constant0._Z7softmaxPfS_iiii --------------------------
	.section	.nv.constant0._Z7softmaxPfS_iiii,"a",@progbits
	.sectionflags	@""
	.align	4
.nv.constant0._Z7softmaxPfS_iiii:
	.zero		928


//--------------------- SYMBOLS --------------------------

	.type		.nv.reservedSmem.offset0,@object
	.size		.nv.reservedSmem.offset0,0x4
